	.target	sm_90a

	.elftype	@"ET_EXEC"


//--------------------- .note.nv.tkinfo           --------------------------
	.section	.note.nv.tkinfo,"",@"SHT_NOTE"
	.sectionflags	@"SHF_NOTE_NV_TKINFO"
	.tkinfo
        /*0018*/ 	.word	0x00000002
        /*0030*/ 	.string	""
        /*0030*/ 	.string	"ptxas"
        /*0030*/ 	.string	"Cuda compilation tools, release 13.0, V13.0.88"
        /*0030*/ 	.string	"Build cuda_13.0.r13.0/compiler.36424714_0"
        /*0030*/ 	.string	"-v  -suppress-debug-info  -lineinfo  -arch sm_90a "



//--------------------- .note.nv.cuinfo           --------------------------
	.section	.note.nv.cuinfo,"",@"SHT_NOTE"
	.sectionflags	@"SHF_NOTE_NV_CUINFO"
        /*0018*/ 	.short	0x0002
        /*001a*/ 	.short	0x005a
        /*001c*/ 	.short	0x0082
	.zero		2


//--------------------- .nv.info                  --------------------------
	.section	.nv.info,"",@"SHT_CUDA_INFO"
	.align	4


	//----- nvinfo : EIATTR_REGCOUNT
	.align		4
        /*0000*/ 	.byte	0x04, 0x2f
        /*0002*/ 	.short	(.L_1 - .L_0)
	.align		4
.L_0:
        /*0004*/ 	.word	index@(gluon_wgmma)
        /*0008*/ 	.word	0x000000ff


	//----- nvinfo : EIATTR_FRAME_SIZE
	.align		4
.L_1:
        /*000c*/ 	.byte	0x04, 0x11
        /*000e*/ 	.short	(.L_3 - .L_2)
	.align		4
.L_2:
        /*0010*/ 	.word	index@(gluon_wgmma)
        /*0014*/ 	.word	0x00000270


	//----- nvinfo : EIATTR_MIN_STACK_SIZE
	.align		4
.L_3:
        /*0018*/ 	.byte	0x04, 0x12
        /*001a*/ 	.short	(.L_5 - .L_4)
	.align		4
.L_4:
        /*001c*/ 	.word	index@(gluon_wgmma)
        /*0020*/ 	.word	0x00000270
.L_5:


//--------------------- .nv.compat                --------------------------
	.section	.nv.compat,"",@"SHT_CUDA_COMPAT_INFO"
	.align	4
        /*0000*/ 	.byte	0x02, 0x09, 0x01, 0x00, 0x02, 0x02, 0x04, 0x00, 0x02, 0x05, 0x05, 0x00, 0x03, 0x07, 0x01, 0x01
        /*0010*/ 	.byte	0x02, 0x03, 0x03, 0x00, 0x02, 0x06, 0x01, 0x00, 0x04, 0x0b, 0x08, 0x00, 0x00, 0x00, 0x00, 0x00
        /*0020*/ 	.byte	0x00, 0x00, 0x00, 0x00


//--------------------- .nv.info.gluon_wgmma      --------------------------
	.section	.nv.info.gluon_wgmma,"",@"SHT_CUDA_INFO"
	.sectionflags	@""
	.align	4


	//----- nvinfo : EIATTR_CUDA_API_VERSION
	.align		4
        /*0000*/ 	.byte	0x04, 0x37
        /*0002*/ 	.short	(.L_7 - .L_6)
.L_6:
        /*0004*/ 	.word	0x00000082


	//----- nvinfo : EIATTR_KPARAM_INFO
	.align		4
.L_7:
        /*0008*/ 	.byte	0x04, 0x17
        /*000a*/ 	.short	(.L_9 - .L_8)
.L_8:
        /*000c*/ 	.word	0x00000000
        /*0010*/ 	.short	0x000a
        /*0012*/ 	.short	0x0048
        /*0014*/ 	.byte	0x00, 0xf4, 0x21, 0x00


	//----- nvinfo : EIATTR_KPARAM_INFO
	.align		4
.L_9:
        /*0018*/ 	.byte	0x04, 0x17
        /*001a*/ 	.short	(.L_11 - .L_10)
.L_10:
        /*001c*/ 	.word	0x00000000
        /*0020*/ 	.short	0x0009
        /*0022*/ 	.short	0x0040
        /*0024*/ 	.byte	0x00, 0xf4, 0x21, 0x00


	//----- nvinfo : EIATTR_KPARAM_INFO
	.align		4
.L_11:
        /*0028*/ 	.byte	0x04, 0x17
        /*002a*/ 	.short	(.L_13 - .L_12)
.L_12:
        /*002c*/ 	.word	0x00000000
        /*0030*/ 	.short	0x0008
        /*0032*/ 	.short	0x0038
        /*0034*/ 	.byte	0x00, 0xf0, 0x21, 0x00


	//----- nvinfo : EIATTR_KPARAM_INFO
	.align		4
.L_13:
        /*0038*/ 	.byte	0x04, 0x17
        /*003a*/ 	.short	(.L_15 - .L_14)
.L_14:
        /*003c*/ 	.word	0x00000000
        /*0040*/ 	.short	0x0007
        /*0042*/ 	.short	0x0030
        /*0044*/ 	.byte	0x00, 0xf0, 0x21, 0x00


	//----- nvinfo : EIATTR_KPARAM_INFO
	.align		4
.L_15:
        /*0048*/ 	.byte	0x04, 0x17
        /*004a*/ 	.short	(.L_17 - .L_16)
.L_16:
        /*004c*/ 	.word	0x00000000
        /*0050*/ 	.short	0x0006
        /*0052*/ 	.short	0x0028
        /*0054*/ 	.byte	0x00, 0xf0, 0x21, 0x00


	//----- nvinfo : EIATTR_KPARAM_INFO
	.align		4
.L_17:
        /*0058*/ 	.byte	0x04, 0x17
        /*005a*/ 	.short	(.L_19 - .L_18)
.L_18:
        /*005c*/ 	.word	0x00000000
        /*0060*/ 	.short	0x0005
        /*0062*/ 	.short	0x0020
        /*0064*/ 	.byte	0x00, 0xf0, 0x11, 0x00


	//----- nvinfo : EIATTR_KPARAM_INFO
	.align		4
.L_19:
        /*0068*/ 	.byte	0x04, 0x17
        /*006a*/ 	.short	(.L_21 - .L_20)
.L_20:
        /*006c*/ 	.word	0x00000000
        /*0070*/ 	.short	0x0004
        /*0072*/ 	.short	0x001c
        /*0074*/ 	.byte	0x00, 0xf0, 0x11, 0x00


	//----- nvinfo : EIATTR_KPARAM_INFO
	.align		4
.L_21:
        /*0078*/ 	.byte	0x04, 0x17
        /*007a*/ 	.short	(.L_23 - .L_22)
.L_22:
        /*007c*/ 	.word	0x00000000
        /*0080*/ 	.short	0x0003
        /*0082*/ 	.short	0x0018
        /*0084*/ 	.byte	0x00, 0xf0, 0x11, 0x00


	//----- nvinfo : EIATTR_KPARAM_INFO
	.align		4
.L_23:
        /*0088*/ 	.byte	0x04, 0x17
        /*008a*/ 	.short	(.L_25 - .L_24)
.L_24:
        /*008c*/ 	.word	0x00000000
        /*0090*/ 	.short	0x0002
        /*0092*/ 	.short	0x0010
        /*0094*/ 	.byte	0x00, 0xf4, 0x21, 0x00


	//----- nvinfo : EIATTR_KPARAM_INFO
	.align		4
.L_25:
        /*0098*/ 	.byte	0x04, 0x17
        /*009a*/ 	.short	(.L_27 - .L_26)
.L_26:
        /*009c*/ 	.word	0x00000000
        /*00a0*/ 	.short	0x0001
        /*00a2*/ 	.short	0x0008
        /*00a4*/ 	.byte	0x00, 0xf4, 0x21, 0x00


	//----- nvinfo : EIATTR_KPARAM_INFO
	.align		4
.L_27:
        /*00a8*/ 	.byte	0x04, 0x17
        /*00aa*/ 	.short	(.L_29 - .L_28)
.L_28:
        /*00ac*/ 	.word	0x00000000
        /*00b0*/ 	.short	0x0000
        /*00b2*/ 	.short	0x0000
        /*00b4*/ 	.byte	0x00, 0xf4, 0x21, 0x00


	//----- nvinfo : EIATTR_SPARSE_MMA_MASK
	.align		4
.L_29:
        /*00b8*/ 	.byte	0x03, 0x50
        /*00ba*/ 	.short	0x0000


	//----- nvinfo : EIATTR_MAXREG_COUNT
	.align		4
        /*00bc*/ 	.byte	0x03, 0x1b
        /*00be*/ 	.short	0x00ff


	//----- nvinfo : EIATTR_NUM_BARRIERS
	.align		4
        /*00c0*/ 	.byte	0x02, 0x4c
        /*00c2*/ 	.byte	0x01
	.zero		1


	//----- nvinfo : EIATTR_ANNOTATIONS
	.align		4
        /*00c4*/ 	.byte	0x04, 0x55
        /*00c6*/ 	.short	(.L_31 - .L_30)


	//   ....[0]....
.L_30:
        /*00c8*/ 	.word	0x00000001
        /*00cc*/ 	.byte	0x70, 0x11, 0x00, 0x00, 0x01, 0x00, 0x00, 0x00, 0xb0, 0x11, 0x00, 0x00, 0x01, 0x00, 0x00, 0x00
        /* <DEDUP_REMOVED lines=272> */
        /*11dc*/ 	.byte	0x10, 0x43, 0x00, 0x00, 0x01, 0x00, 0x00, 0x00, 0x20, 0x43, 0x00, 0x00


	//----- nvinfo : EIATTR_MERCURY_ISA_VERSION
	.align		4
.L_31:
        /*11e8*/ 	.byte	0x03, 0x5f
        /*11ea*/ 	.short	0x0101


	//----- nvinfo : EIATTR_INT_WARP_WIDE_INSTR_OFFSETS
	.align		4
        /*11ec*/ 	.byte	0x04, 0x31
        /*11ee*/ 	.short	(.L_33 - .L_32)


	//   ....[0]....
.L_32:
        /*11f0*/ 	.word	0x00001e30


	//   ....[1]....
        /*11f4*/ 	.word	0x00001e50


	//   ....[2]....
        /*11f8*/ 	.word	0x00001f00


	//   ....[3]....
        /*11fc*/ 	.word	0x00002ca0


	//   ....[4]....
        /*1200*/ 	.word	0x00002cb0


	//   ....[5]....
        /*1204*/ 	.word	0x00002d20


	//   ....[6]....
        /*1208*/ 	.word	0x00002d30


	//----- nvinfo : EIATTR_COOP_GROUP_MASK_REGIDS
	.align		4
.L_33:
        /*120c*/ 	.byte	0x04, 0x29
        /*120e*/ 	.short	(.L_35 - .L_34)


	//   ....[0]....
.L_34:
        /*1210*/ 	.word	0xffffffff


	//   ....[1]....
        /*1214*/ 	.word	0xffffffff


	//   ....[2]....
        /*1218*/ 	.word	0xffffffff


	//----- nvinfo : EIATTR_COOP_GROUP_INSTR_OFFSETS
	.align		4
.L_35:
        /*121c*/ 	.byte	0x04, 0x28
        /*121e*/ 	.short	(.L_37 - .L_36)


	//   ....[0]....
.L_36:
        /*1220*/ 	.word	0x00000160


	//   ....[1]....
        /*1224*/ 	.word	0x00000710


	//   ....[2]....
        /*1228*/ 	.word	0x00000d00


	//----- nvinfo : EIATTR_MBARRIER_INSTR_OFFSETS
	.align		4
.L_37:
        /*122c*/ 	.byte	0x04, 0x39
        /*122e*/ 	.short	(.L_39 - .L_38)


	//   ....[0]....
.L_38:
        /*1230*/ 	.word	0x00001f90
        /*1234*/ 	.word	0x000000ff
        /*1238*/ 	.word	0x0000c000
        /*123c*/ 	.short	0x0100
        /*123e*/ 	.byte	0x18
	.zero		1


	//   ....[1]....
        /*1240*/ 	.word	0x00001fb0
        /*1244*/ 	.word	0x000000ff
        /*1248*/ 	.word	0x0000c008
        /*124c*/ 	.short	0x0100
        /*124e*/ 	.byte	0x18
	.zero		1


	//   ....[2]....
        /*1250*/ 	.word	0x00002de0
        /*1254*/ 	.word	0x000000ff
        /*1258*/ 	.word	0x0000c000
        /*125c*/ 	.short	0x010a
        /*125e*/ 	.byte	0x12
	.zero		1


	//   ....[3]....
        /*1260*/ 	.word	0x00003a90
        /*1264*/ 	.word	0x000000ff
        /*1268*/ 	.word	0x0000c000
        /*126c*/ 	.short	0x0108
        /*126e*/ 	.byte	0x18
	.zero		1


	//   ....[4]....
        /*1270*/ 	.word	0x00003b00
        /*1274*/ 	.word	0x000000ff
        /*1278*/ 	.word	0x0000c008
        /*127c*/ 	.short	0x0108
        /*127e*/ 	.byte	0x18
	.zero		1


	//   ....[5]....
        /*1280*/ 	.word	0x00004ee0
        /*1284*/ 	.word	0x000000ff
        /*1288*/ 	.word	0x0000c000
        /*128c*/ 	.short	0x010a
        /*128e*/ 	.byte	0x12
	.zero		1


	//----- nvinfo : EIATTR_NUM_MBARRIERS
	.align		4
.L_39:
        /*1290*/ 	.byte	0x03, 0x38
        /*1292*/ 	.short	0x0002


	//----- nvinfo : EIATTR_EXIT_INSTR_OFFSETS
	.align		4
        /*1294*/ 	.byte	0x04, 0x1c
        /*1296*/ 	.short	(.L_41 - .L_40)


	//   ....[0]....
.L_40:
        /*1298*/ 	.word	0x00004ed0


	//----- nvinfo : EIATTR_REQNTID
	.align		4
.L_41:
        /*129c*/ 	.byte	0x04, 0x10
        /*129e*/ 	.short	(.L_43 - .L_42)
.L_42:
        /*12a0*/ 	.word	0x00000080
        /*12a4*/ 	.word	0x00000001
        /*12a8*/ 	.word	0x00000001


	//----- nvinfo : EIATTR_CRS_STACK_SIZE
	.align		4
.L_43:
        /*12ac*/ 	.byte	0x04, 0x1e
        /*12ae*/ 	.short	(.L_45 - .L_44)
.L_44:
        /*12b0*/ 	.word	0x00000000


	//----- nvinfo : EIATTR_CBANK_PARAM_SIZE
	.align		4
.L_45:
        /*12b4*/ 	.byte	0x03, 0x19
        /*12b6*/ 	.short	0x0050


	//----- nvinfo : EIATTR_PARAM_CBANK
	.align		4
        /*12b8*/ 	.byte	0x04, 0x0a
        /*12ba*/ 	.short	(.L_47 - .L_46)
	.align		4
.L_46:
        /*12bc*/ 	.word	index@(.nv.constant0.gluon_wgmma)
        /*12c0*/ 	.short	0x0210
        /*12c2*/ 	.short	0x0050


	//----- nvinfo : EIATTR_SW_WAR
	.align		4
.L_47:
        /*12c4*/ 	.byte	0x04, 0x36
        /*12c6*/ 	.short	(.L_49 - .L_48)
.L_48:
        /*12c8*/ 	.word	0x00000008
.L_49:


//--------------------- .nv.callgraph             --------------------------
	.section	.nv.callgraph,"",@"SHT_CUDA_CALLGRAPH"
	.align	4
	.sectionentsize	8
	.align		4
        /*0000*/ 	.word	0x00000000
	.align		4
        /*0004*/ 	.word	0xffffffff
	.align		4
        /*0008*/ 	.word	0x00000000
	.align		4
        /*000c*/ 	.word	0xfffffffe
	.align		4
        /*0010*/ 	.word	0x00000000
	.align		4
        /*0014*/ 	.word	0xfffffffd
	.align		4
        /*0018*/ 	.word	0x00000000
	.align		4
        /*001c*/ 	.word	0xfffffffc


//--------------------- .text.gluon_wgmma         --------------------------
	.section	.text.gluon_wgmma,"ax",@progbits
	.align	128
        .global         gluon_wgmma
        .type           gluon_wgmma,@function
        .size           gluon_wgmma,(.L_x_52 - gluon_wgmma)
        .other          gluon_wgmma,@"STO_CUDA_ENTRY STV_DEFAULT"
gluon_wgmma:
.text.gluon_wgmma:
[----:B------:R-:W1:Y:S01]  /*0000*/  LDC R1, c[0x0][0x28] ;  /* 0x00000a00ff017b82 */ /* 0x000e620000000800 */
[----:B------:R-:W2:Y:S07]  /*0010*/  S2R R3, SR_TID.X ;  /* 0x0000000000037919 */ /* 0x000eae0000002100 */
[----:B------:R-:W3:Y:S01]  /*0020*/  S2UR UR4, SR_CgaCtaId ;  /* 0x00000000000479c3 */ /* 0x000ee20000008800 */
[----:B------:R-:W-:Y:S01]  /*0030*/  UMOV UR24, 0x400 ;  /* 0x0000040000187882 */ /* 0x000fe20000000000 */
[----:B------:R-:W-:Y:S01]  /*0040*/  ULDC UR6, c[0x0][0xc] ;  /* 0x0000030000067ab9 */ /* 0x000fe20000000800 */
[----:B------:R-:W-:Y:S01]  /*0050*/  ULDC.64 UR30, c[0x0][0x250] ;  /* 0x00009400001e7ab9 */ /* 0x000fe20000000a00 */
[----:B------:R-:W-:Y:S01]  /*0060*/  BSSY B0, `(.L_x_0) ;  /* 0x0000020000007945 */ /* 0x000fe20003800000 */
[----:B-1----:R-:W-:-:S03]  /*0070*/  VIADD R1, R1, 0xfffffd90 ;  /* 0xfffffd9001017836 */ /* 0x002fc60000000000 */
[----:B------:R-:W1:Y:S08]  /*0080*/  LDC R6, c[0x0][0x228] ;  /* 0x00008a00ff067b82 */ /* 0x000e700000000800 */
[----:B------:R-:W4:Y:S08]  /*0090*/  LDC R13, c[0x0][0x230] ;  /* 0x00008c00ff0d7b82 */ /* 0x000f300000000800 */
[----:B------:R-:W-:Y:S01]  /*00a0*/  S2UR UR25, SR_CTAID.Y ;  /* 0x00000000001979c3 */ /* 0x000fe20000002600 */
[----:B---3--:R-:W-:-:S03]  /*00b0*/  ULEA UR24, UR4, UR24, 0x18 ;  /* 0x0000001804187291 */ /* 0x008fc6000f8ec03f */
[----:B------:R-:W-:Y:S01]  /*00c0*/  ULDC UR4, c[0x0][0x10] ;  /* 0x0000040000047ab9 */ /* 0x000fe20000000800 */
[----:B--2---:R-:W-:-:S03]  /*00d0*/  LOP3.LUT R2, R3, 0x7f, RZ, 0xc0, !PT ;  /* 0x0000007f03027812 */ /* 0x004fc600078ec0ff */
[----:B------:R-:W2:Y:S01]  /*00e0*/  S2UR UR5, SR_CTAID.Z ;  /* 0x00000000000579c3 */ /* 0x000ea20000002700 */
[----:B-1----:R-:W-:Y:S01]  /*00f0*/  VIADD R6, R6, 0xffffffff ;  /* 0xffffffff06067836 */ /* 0x002fe20000000000 */
[C---:B------:R-:W-:Y:S02]  /*0100*/  ISETP.GE.U32.AND P0, PT, R2.reuse, 0x20, PT ;  /* 0x000000200200780c */ /* 0x040fe40003f06070 */
[C---:B------:R-:W-:Y:S02]  /*0110*/  ISETP.NE.U32.AND P2, PT, R2.reuse, RZ, PT ;  /* 0x000000ff0200720c */ /* 0x040fe40003f45070 */
[----:B------:R-:W-:Y:S02]  /*0120*/  LEA R12, R2, UR24, 0x2 ;  /* 0x00000018020c7c11 */ /* 0x000fe4000f8e10ff */
[----:B------:R-:W1:Y:S01]  /*0130*/  S2UR UR32, SR_CTAID.X ;  /* 0x00000000002079c3 */ /* 0x000e620000002500 */
[----:B----4-:R-:W-:-:S06]  /*0140*/  VIADD R9, R13, 0xffffffff ;  /* 0xffffffff0d097836 */ /* 0x010fcc0000000000 */
[----:B------:R3:W-:Y:S01]  /*0150*/  @!P0 STS [R12], RZ ;  /* 0x000000ff0c008388 */ /* 0x0007e20000000800 */
[----:B------:R-:W-:-:S03]  /*0160*/  NOP ;  /* 0x0000000000007918 */ /* 0x000fc60000000000 */
[----:B------:R3:W-:Y:S01]  /*0170*/  @!P2 STS [UR24+0x24], R6 ;  /* 0x00002406ff00a988 */ /* 0x0007e20008000818 */
[----:B--2---:R-:W-:-:S03]  /*0180*/  UIMAD UR4, UR5, UR4, UR25 ;  /* 0x00000004050472a4 */ /* 0x004fc6000f8e0219 */
[----:B------:R3:W-:Y:S01]  /*0190*/  @!P2 STS [UR24+0x20], R9 ;  /* 0x00002009ff00a988 */ /* 0x0007e20008000818 */
[----:B-1----:R-:W-:-:S04]  /*01a0*/  UIMAD UR4, UR4, UR6, UR32 ;  /* 0x00000006040472a4 */ /* 0x002fc8000f8e0220 */
[----:B------:R-:W-:-:S03]  /*01b0*/  UIMAD UR5, UR4, 0x180, URZ ;  /* 0x00000180040578a4 */ /* 0x000fc6000f8e023f */
[----:B------:R-:W-:Y:S01]  /*01c0*/  UMOV UR4, URZ ;  /* 0x0000003f00047c82 */ /* 0x000fe20008000000 */
[----:B------:R-:W-:-:S04]  /*01d0*/  UIADD3 UR26, UP0, UR5, UR30, URZ ;  /* 0x0000001e051a7290 */ /* 0x000fc8000ff1e03f */
[----:B------:R-:W-:Y:S01]  /*01e0*/  ULEA.HI.X.SX32 UR27, UR5, UR31, 0x1, UP0 ;  /* 0x0000001f051b7291 */ /* 0x000fe200080f0e3f */
[----:B---3--:R-:W-:Y:S11]  /*01f0*/  @P2 BRA `(.L_x_1) ;  /* 0x0000000000182947 */ /* 0x008ff60003800000 */
[----:B------:R-:W1:Y:S01]  /*0200*/  LDS R0, [UR24+0x8] ;  /* 0x00000818ff007984 */ /* 0x000e620008000800 */
[----:B------:R-:W2:Y:S01]  /*0210*/  LDC.64 R10, c[0x0][0x210] ;  /* 0x00008400ff0a7b82 */ /* 0x000ea20000000a00 */
[----:B------:R-:W-:Y:S02]  /*0220*/  IMAD.MOV.U32 R5, RZ, RZ, 0x70 ;  /* 0x00000070ff057424 */ /* 0x000fe400078e00ff */
[----:B--2---:R2:W-:Y:S03]  /*0230*/  STS.64 [UR24], R10 ;  /* 0x0000000aff007988 */ /* 0x0045e60008000a18 */
[----:B-1----:R-:W-:-:S05]  /*0240*/  LOP3.LUT R0, R0, 0x10, R5, 0xd8, !PT ;  /* 0x0000001000007812 */ /* 0x002fca00078ed805 */
[----:B------:R2:W-:Y:S02]  /*0250*/  STS [UR24+0x8], R0 ;  /* 0x00000800ff007988 */ /* 0x0005e40008000818 */
.L_x_1:
[----:B------:R-:W-:Y:S05]  /*0260*/  BSYNC B0 ;  /* 0x0000000000007941 */ /* 0x000fea0003800000 */
.L_x_0:
[----:B------:R-:W-:Y:S04]  /*0270*/  BSSY B0, `(.L_x_2) ;  /* 0x000000a000007945 */ /* 0x000fe80003800000 */
[----:B------:R-:W-:Y:S05]  /*0280*/  @P2 BRA `(.L_x_3) ;  /* 0x0000000000202947 */ /* 0x000fea0003800000 */
[----:B--2---:R-:W1:Y:S01]  /*0290*/  LDS R0, [UR24+0x34] ;  /* 0x00003418ff007984 */ /* 0x004e620008000800 */
[----:B------:R-:W-:Y:S02]  /*02a0*/  IMAD.MOV.U32 R5, RZ, RZ, 0x1f000000 ;  /* 0x1f000000ff057424 */ /* 0x000fe400078e00ff */
[----:B------:R-:W-:Y:S01]  /*02b0*/  @!P2 IMAD.MOV.U32 R4, RZ, RZ, 0x7f ;  /* 0x0000007fff04a424 */ /* 0x000fe200078e00ff */
[----:B------:R-:W2:Y:S02]  /*02c0*/  @!P2 LDS R7, [UR24+0x38] ;  /* 0x00003818ff07a984 */ /* 0x000ea40008000800 */
[----:B-1----:R-:W-:Y:S02]  /*02d0*/  LOP3.LUT R0, R0, 0xff000000, R5, 0xb8, !PT ;  /* 0xff00000000007812 */ /* 0x002fe400078eb805 */
[----:B--2---:R-:W-:-:S03]  /*02e0*/  @!P2 LOP3.LUT R4, R7, 0xff, R4, 0xb8, !PT ;  /* 0x000000ff0704a812 */ /* 0x004fc600078eb804 */
[----:B------:R1:W-:Y:S04]  /*02f0*/  STS [UR24+0x34], R0 ;  /* 0x00003400ff007988 */ /* 0x0003e80008000818 */
[----:B------:R1:W-:Y:S02]  /*0300*/  @!P2 STS [UR24+0x38], R4 ;  /* 0x00003804ff00a988 */ /* 0x0003e40008000818 */
.L_x_3:
[----:B------:R-:W-:Y:S05]  /*0310*/  BSYNC B0 ;  /* 0x0000000000007941 */ /* 0x000fea0003800000 */
.L_x_2:
[----:B------:R-:W-:Y:S04]  /*0320*/  BSSY B0, `(.L_x_4) ;  /* 0x000000e000007945 */ /* 0x000fe80003800000 */
[----:B------:R-:W-:Y:S05]  /*0330*/  @P2 BRA `(.L_x_5) ;  /* 0x0000000000302947 */ /* 0x000fea0003800000 */
[----:B-1----:R-:W1:Y:S01]  /*0340*/  LDS R4, [UR24+0x34] ;  /* 0x00003418ff047984 */ /* 0x002e620008000800 */
[----:B--2---:R-:W2:Y:S03]  /*0350*/  LDC.64 R10, c[0x0][0x238] ;  /* 0x00008e00ff0a7b82 */ /* 0x004ea60000000a00 */
[----:B------:R-:W3:Y:S01]  /*0360*/  LDS R0, [UR24+0x1c] ;  /* 0x00001c18ff007984 */ /* 0x000ee20008000800 */
[C---:B--2---:R-:W-:Y:S01]  /*0370*/  SHF.L.U64.HI R8, R10.reuse, 0x1, R11 ;  /* 0x000000010a087819 */ /* 0x044fe2000001020b */
[----:B------:R-:W-:-:S03]  /*0380*/  IMAD.SHL.U32 R5, R10, 0x2, RZ ;  /* 0x000000020a057824 */ /* 0x000fc600078e00ff */
[--C-:B------:R-:W-:Y:S02]  /*0390*/  SHF.R.U32.HI R7, RZ, 0x4, R8.reuse ;  /* 0x00000004ff077819 */ /* 0x100fe40000011608 */
[----:B------:R-:W-:-:S05]  /*03a0*/  SHF.R.U64 R5, R5, 0x4, R8 ;  /* 0x0000000405057819 */ /* 0x000fca0000001208 */
[----:B------:R4:W-:Y:S01]  /*03b0*/  STS [UR24+0xc], R5 ;  /* 0x00000c05ff007988 */ /* 0x0009e20008000818 */
[----:B-1----:R-:W-:Y:S02]  /*03c0*/  LOP3.LUT R4, R4, 0x7, RZ, 0xb8, !PT ;  /* 0x0000000704047812 */ /* 0x002fe400078eb8ff */
[----:B---3--:R-:W-:-:S03]  /*03d0*/  LOP3.LUT R0, R0, 0xf, R7, 0xb8, !PT ;  /* 0x0000000f00007812 */ /* 0x008fc600078eb807 */
[----:B------:R4:W-:Y:S04]  /*03e0*/  STS [UR24+0x34], R4 ;  /* 0x00003404ff007988 */ /* 0x0009e80008000818 */
[----:B------:R4:W-:Y:S02]  /*03f0*/  STS [UR24+0x1c], R0 ;  /* 0x00001c00ff007988 */ /* 0x0009e40008000818 */
.L_x_5:
[----:B------:R-:W-:Y:S05]  /*0400*/  BSYNC B0 ;  /* 0x0000000000007941 */ /* 0x000fea0003800000 */
.L_x_4:
[----:B------:R-:W-:Y:S04]  /*0410*/  BSSY B1, `(.L_x_6) ;  /* 0x000001a000017945 */ /* 0x000fe80003800000 */
[----:B------:R-:W-:Y:S04]  /*0420*/  BSSY B0, `(.L_x_7) ;  /* 0x0000015000007945 */ /* 0x000fe80003800000 */
[----:B------:R-:W-:Y:S05]  /*0430*/  @P2 BRA `(.L_x_8) ;  /* 0x0000000000202947 */ /* 0x000fea0003800000 */
[----:B-12-4-:R-:W1:Y:S02]  /*0440*/  LDS R0, [UR24+0x34] ;  /* 0x00003418ff007984 */ /* 0x016e640008000800 */
[----:B-1----:R-:W-:-:S05]  /*0450*/  LOP3.LUT R0, R0, 0x38, RZ, 0xb8, !PT ;  /* 0x0000003800007812 */ /* 0x002fca00078eb8ff */
[----:B------:R1:W-:Y:S01]  /*0460*/  STS [UR24+0x34], R0 ;  /* 0x00003400ff007988 */ /* 0x0003e20008000818 */
[----:B------:R-:W-:Y:S05]  /*0470*/  @P2 BRA `(.L_x_9) ;  /* 0x0000000000202947 */ /* 0x000fea0003800000 */
[----:B-1----:R-:W1:Y:S01]  /*0480*/  LDS R0, [UR24+0x8] ;  /* 0x00000818ff007984 */ /* 0x002e620008000800 */
[----:B------:R-:W-:-:S05]  /*0490*/  IMAD.MOV.U32 R5, RZ, RZ, 0x780 ;  /* 0x00000780ff057424 */ /* 0x000fca00078e00ff */
[----:B-1----:R-:W-:-:S05]  /*04a0*/  LOP3.LUT R0, R0, 0x300, R5, 0xd8, !PT ;  /* 0x0000030000007812 */ /* 0x002fca00078ed805 */
[----:B------:R3:W-:Y:S02]  /*04b0*/  STS [UR24+0x8], R0 ;  /* 0x00000800ff007988 */ /* 0x0007e40008000818 */
.L_x_8:
[----:B------:R-:W-:Y:S05]  /*04c0*/  @P2 BRA `(.L_x_10) ;  /* 0x0000000000282947 */ /* 0x000fea0003800000 */
[----:B-1234-:R-:W1:Y:S02]  /*04d0*/  LDS R0, [UR24+0x8] ;  /* 0x00000818ff007984 */ /* 0x01ee640008000800 */
[----:B-1----:R-:W-:-:S05]  /*04e0*/  LOP3.LUT R0, R0, 0x1800, RZ, 0xb8, !PT ;  /* 0x0000180000007812 */ /* 0x002fca00078eb8ff */
[----:B------:R2:W-:Y:S02]  /*04f0*/  STS [UR24+0x8], R0 ;  /* 0x00000800ff007988 */ /* 0x0005e40008000818 */
.L_x_9:
[----:B------:R-:W-:Y:S05]  /*0500*/  @P2 BREAK B0 ;  /* 0x0000000000002942 */ /* 0x000fea0003800000 */
[----:B------:R-:W-:Y:S05]  /*0510*/  @P2 BRA `(.L_x_11) ;  /* 0x0000000000242947 */ /* 0x000fea0003800000 */
[----:B------:R-:W3:Y:S01]  /*0520*/  LDS R5, [UR24+0x8] ;  /* 0x00000818ff057984 */ /* 0x000ee20008000800 */
[----:B-12---:R-:W-:-:S05]  /*0530*/  IMAD.MOV.U32 R0, RZ, RZ, 0x6000 ;  /* 0x00006000ff007424 */ /* 0x006fca00078e00ff */
[----:B---3--:R-:W-:-:S04]  /*0540*/  LOP3.LUT R0, R5, 0x4000, R0, 0xd8, !PT ;  /* 0x0000400005007812 */ /* 0x008fc800078ed800 */
[----:B------:R-:W-:-:S05]  /*0550*/  LOP3.LUT R0, R0, 0x400000, RZ, 0xb8, !PT ;  /* 0x0040000000007812 */ /* 0x000fca00078eb8ff */
[----:B------:R1:W-:Y:S02]  /*0560*/  STS [UR24+0x8], R0 ;  /* 0x00000800ff007988 */ /* 0x0003e40008000818 */
.L_x_10:
[----:B------:R-:W-:Y:S05]  /*0570*/  BSYNC B0 ;  /* 0x0000000000007941 */ /* 0x000fea0003800000 */
.L_x_7:
[----:B-1234-:R-:W1:Y:S02]  /*0580*/  @!P2 LDS R0, [UR24+0x8] ;  /* 0x00000818ff00a984 */ /* 0x01ee640008000800 */
[----:B-1----:R-:W-:-:S05]  /*0590*/  @!P2 LOP3.LUT R0, R0, 0x8000, RZ, 0xb8, !PT ;  /* 0x000080000000a812 */ /* 0x002fca00078eb8ff */
[----:B------:R3:W-:Y:S02]  /*05a0*/  @!P2 STS [UR24+0x8], R0 ;  /* 0x00000800ff00a988 */ /* 0x0007e40008000818 */
.L_x_11:
[----:B------:R-:W-:Y:S05]  /*05b0*/  BSYNC B1 ;  /* 0x0000000000017941 */ /* 0x000fea0003800000 */
.L_x_6:
[----:B------:R-:W-:Y:S05]  /*05c0*/  WARPSYNC.ALL ;  /* 0x0000000000007948 */ /* 0x000fea0003800000 */
[----:B------:R-:W-:Y:S05]  /*05d0*/  @P0 BRA `(.L_x_12) ;  /* 0x0000000000280947 */ /* 0x000fea0003800000 */
[----:B-123--:R-:W1:Y:S01]  /*05e0*/  S2R R0, SR_LANEID ;  /* 0x0000000000007919 */ /* 0x00ee620000000000 */
[----:B------:R-:W-:Y:S05]  /*05f0*/  WARPSYNC.ALL ;  /* 0x0000000000007948 */ /* 0x000fea0003800000 */
[----:B-1----:R-:W-:-:S05]  /*0600*/  IMAD.SHL.U32 R0, R0, 0x4, RZ ;  /* 0x0000000400007824 */ /* 0x002fca00078e00ff */
[----:B------:R-:W1:Y:S01]  /*0610*/  LDS R7, [R0+UR24] ;  /* 0x0000001800077984 */ /* 0x000e620008000800 */
[----:B------:R-:W-:-:S05]  /*0620*/  IADD3 R4, P1, R0, UR26, RZ ;  /* 0x0000001a00047c10 */ /* 0x000fca000ff3e0ff */
[----:B------:R-:W-:-:S05]  /*0630*/  IMAD.X R5, RZ, RZ, UR27, P1 ;  /* 0x0000001bff057e24 */ /* 0x000fca00088e06ff */
[----:B-1----:R4:W5:Y:S01]  /*0640*/  ATOMG.E.EXCH.STRONG.GPU PT, RZ, [R4], R7 ;  /* 0x0000000704ff73a8 */ /* 0x00296200041ee100 */
[----:B------:R-:W-:-:S04]  /*0650*/  DEPBAR {5,4,3,2,1,0} ;  /* 0x0000003f0000791a */ /* 0x000fc80000000000 */
[----:B------:R4:W-:Y:S01]  /*0660*/  UTMACCTL.IV [UR26] ;  /* 0x000000001a0079b9 */ /* 0x0009e20008000000 */
[----:B------:R-:W-:Y:S01]  /*0670*/  NOP ;  /* 0x0000000000007918 */ /* 0x000fe20000000000 */
.L_x_12:
[----:B------:R-:W-:Y:S05]  /*0680*/  @P0 BRA `(.L_x_13) ;  /* 0x00000000000c0947 */ /* 0x000fea0003800000 */
[----:B------:R0:W-:Y:S01]  /*0690*/  UTMACMDFLUSH ;  /* 0x00000000000079b7 */ /* 0x0001e20000000000 */
[----:B------:R-:W-:Y:S05]  /*06a0*/  @P0 BRA `(.L_x_13) ;  /* 0x0000000000040947 */ /* 0x000fea0003800000 */
[----:B------:R-:W-:-:S04]  /*06b0*/  DEPBAR.LE SB0, 0x0 ;  /* 0x000080000000791a */ /* 0x000fc80000000000 */
.L_x_13:
[----:B------:R-:W-:Y:S05]  /*06c0*/  WARPSYNC.ALL ;  /* 0x0000000000007948 */ /* 0x000fea0003800000 */
[----:B-----5:R-:W-:Y:S06]  /*06d0*/  BAR.SYNC.DEFER_BLOCKING 0x0 ;  /* 0x0000000000007b1d */ /* 0x020fec0000010000 */
[----:B------:R-:W-:Y:S02]  /*06e0*/  BSSY B1, `(.L_x_14) ;  /* 0x000000b000017945 */ /* 0x000fe40003800000 */
[----:B------:R-:W-:Y:S06]  /*06f0*/  BAR.SYNC.DEFER_BLOCKING 0x0 ;  /* 0x0000000000007b1d */ /* 0x000fec0000010000 */
[----:B------:R1:W-:Y:S01]  /*0700*/  @!P0 STS [R12], RZ ;  /* 0x000000ff0c008388 */ /* 0x0003e20000000800 */
[----:B------:R-:W-:Y:S01]  /*0710*/  NOP ;  /* 0x0000000000007918 */ /* 0x000fe20000000000 */
[----:B------:R-:W-:Y:S05]  /*0720*/  @P2 BRA `(.L_x_15) ;  /* 0x0000000000182947 */ /* 0x000fea0003800000 */
[----:B-123--:R-:W1:Y:S01]  /*0730*/  LDS R0, [UR24+0x8] ;  /* 0x00000818ff007984 */ /* 0x00ee620008000800 */
[----:B------:R-:W2:Y:S01]  /*0740*/  LDC.64 R10, c[0x0][0x218] ;  /* 0x00008600ff0a7b82 */ /* 0x000ea20000000a00 */
[----:B----4-:R-:W-:Y:S02]  /*0750*/  IMAD.MOV.U32 R5, RZ, RZ, 0x70 ;  /* 0x00000070ff057424 */ /* 0x010fe400078e00ff */
[----:B--2---:R2:W-:Y:S03]  /*0760*/  STS.64 [UR24], R10 ;  /* 0x0000000aff007988 */ /* 0x0045e60008000a18 */
[----:B-1----:R-:W-:-:S05]  /*0770*/  LOP3.LUT R0, R0, 0x10, R5, 0xd8, !PT ;  /* 0x0000001000007812 */ /* 0x002fca00078ed805 */
[----:B------:R2:W-:Y:S02]  /*0780*/  STS [UR24+0x8], R0 ;  /* 0x00000800ff007988 */ /* 0x0005e40008000818 */
.L_x_15:
[----:B----4-:R-:W-:Y:S05]  /*0790*/  BSYNC B1 ;  /* 0x0000000000017941 */ /* 0x010fea0003800000 */
.L_x_14:
[----:B------:R-:W-:Y:S04]  /*07a0*/  BSSY B2, `(.L_x_16) ;  /* 0x000000f000027945 */ /* 0x000fe80003800000 */
[----:B------:R-:W-:Y:S04]  /*07b0*/  BSSY B1, `(.L_x_17) ;  /* 0x000000c000017945 */ /* 0x000fe80003800000 */
[----:B------:R-:W-:Y:S05]  /*07c0*/  @P2 BRA `(.L_x_18) ;  /* 0x0000000000282947 */ /* 0x000fea0003800000 */
[----:B-123--:R-:W1:Y:S01]  /*07d0*/  LDS R0, [UR24+0x34] ;  /* 0x00003418ff007984 */ /* 0x00ee620008000800 */
[----:B------:R-:W-:Y:S01]  /*07e0*/  IMAD.MOV.U32 R5, RZ, RZ, 0x1f000000 ;  /* 0x1f000000ff057424 */ /* 0x000fe200078e00ff */
[----:B------:R-:W-:Y:S05]  /*07f0*/  @P2 BREAK B1 ;  /* 0x0000000000012942 */ /* 0x000fea0003800000 */
[----:B-1----:R-:W-:-:S05]  /*0800*/  LOP3.LUT R0, R0, 0xff000000, R5, 0xb8, !PT ;  /* 0xff00000000007812 */ /* 0x002fca00078eb805 */
[----:B------:R1:W-:Y:S01]  /*0810*/  STS [UR24+0x34], R0 ;  /* 0x00003400ff007988 */ /* 0x0003e20008000818 */
[----:B------:R-:W-:Y:S05]  /*0820*/  @P2 BRA `(.L_x_19) ;  /* 0x0000000000182947 */ /* 0x000fea0003800000 */
[----:B------:R-:W2:Y:S01]  /*0830*/  LDS R5, [UR24+0x38] ;  /* 0x00003818ff057984 */ /* 0x000ea20008000800 */
[----:B-1----:R-:W-:-:S05]  /*0840*/  IMAD.MOV.U32 R0, RZ, RZ, 0xff ;  /* 0x000000ffff007424 */ /* 0x002fca00078e00ff */
[----:B--2---:R-:W-:-:S05]  /*0850*/  LOP3.LUT R0, R5, 0xff, R0, 0xb8, !PT ;  /* 0x000000ff05007812 */ /* 0x004fca00078eb800 */
[----:B------:R4:W-:Y:S02]  /*0860*/  STS [UR24+0x38], R0 ;  /* 0x00003800ff007988 */ /* 0x0009e40008000818 */
.L_x_18:
[----:B------:R-:W-:Y:S05]  /*0870*/  BSYNC B1 ;  /* 0x0000000000017941 */ /* 0x000fea0003800000 */
.L_x_17:
[----:B------:R1:W-:Y:S02]  /*0880*/  @!P2 STS [UR24+0x20], R9 ;  /* 0x00002009ff00a988 */ /* 0x0003e40008000818 */
.L_x_19:
[----:B------:R-:W-:Y:S05]  /*0890*/  BSYNC B2 ;  /* 0x0000000000027941 */ /* 0x000fea0003800000 */
.L_x_16:
[----:B------:R-:W-:Y:S05]  /*08a0*/  WARPSYNC.ALL ;  /* 0x0000000000007948 */ /* 0x000fea0003800000 */
[----:B-1234-:R-:W1:Y:S01]  /*08b0*/  LDC R0, c[0x0][0x22c] ;  /* 0x00008b00ff007b82 */ /* 0x01ee620000000800 */
[----:B------:R-:W-:Y:S01]  /*08c0*/  BSSY B2, `(.L_x_20) ;  /* 0x0000010000027945 */ /* 0x000fe20003800000 */
[----:B-1----:R-:W-:-:S05]  /*08d0*/  VIADD R0, R0, 0xffffffff ;  /* 0xffffffff00007836 */ /* 0x002fca0000000000 */
[----:B------:R1:W-:Y:S01]  /*08e0*/  @!P2 STS [UR24+0x24], R0 ;  /* 0x00002400ff00a988 */ /* 0x0003e20008000818 */
[----:B------:R-:W-:Y:S05]  /*08f0*/  @P2 BRA `(.L_x_21) ;  /* 0x0000000000302947 */ /* 0x000fea0003800000 */
[----:B------:R-:W2:Y:S01]  /*0900*/  LDS R5, [UR24+0x34] ;  /* 0x00003418ff057984 */ /* 0x000ea20008000800 */
[----:B------:R-:W3:Y:S03]  /*0910*/  LDC.64 R10, c[0x0][0x240] ;  /* 0x00009000ff0a7b82 */ /* 0x000ee60000000a00 */
[----:B------:R-:W4:Y:S01]  /*0920*/  LDS R4, [UR24+0x1c] ;  /* 0x00001c18ff047984 */ /* 0x000f220008000800 */
[C---:B---3--:R-:W-:Y:S01]  /*0930*/  SHF.L.U64.HI R8, R10.reuse, 0x1, R11 ;  /* 0x000000010a087819 */ /* 0x048fe2000001020b */
[----:B------:R-:W-:-:S03]  /*0940*/  IMAD.SHL.U32 R7, R10, 0x2, RZ ;  /* 0x000000020a077824 */ /* 0x000fc600078e00ff */
[--C-:B------:R-:W-:Y:S02]  /*0950*/  SHF.R.U32.HI R9, RZ, 0x4, R8.reuse ;  /* 0x00000004ff097819 */ /* 0x100fe40000011608 */
[----:B------:R-:W-:-:S05]  /*0960*/  SHF.R.U64 R7, R7, 0x4, R8 ;  /* 0x0000000407077819 */ /* 0x000fca0000001208 */
[----:B------:R3:W-:Y:S01]  /*0970*/  STS [UR24+0xc], R7 ;  /* 0x00000c07ff007988 */ /* 0x0007e20008000818 */
[----:B--2---:R-:W-:Y:S02]  /*0980*/  LOP3.LUT R5, R5, 0x7, RZ, 0xb8, !PT ;  /* 0x0000000705057812 */ /* 0x004fe400078eb8ff */
[----:B----4-:R-:W-:-:S03]  /*0990*/  LOP3.LUT R4, R4, 0xf, R9, 0xb8, !PT ;  /* 0x0000000f04047812 */ /* 0x010fc600078eb809 */
[----:B------:R3:W-:Y:S04]  /*09a0*/  STS [UR24+0x34], R5 ;  /* 0x00003405ff007988 */ /* 0x0007e80008000818 */
[----:B------:R3:W-:Y:S02]  /*09b0*/  STS [UR24+0x1c], R4 ;  /* 0x00001c04ff007988 */ /* 0x0007e40008000818 */
.L_x_21:
[----:B------:R-:W-:Y:S05]  /*09c0*/  BSYNC B2 ;  /* 0x0000000000027941 */ /* 0x000fea0003800000 */
.L_x_20:
[----:B------:R-:W-:Y:S04]  /*09d0*/  BSSY B3, `(.L_x_22) ;  /* 0x000001a000037945 */ /* 0x000fe80003800000 */
[----:B------:R-:W-:Y:S04]  /*09e0*/  BSSY B2, `(.L_x_23) ;  /* 0x0000015000027945 */ /* 0x000fe80003800000 */
[----:B------:R-:W-:Y:S05]  /*09f0*/  @P2 BRA `(.L_x_24) ;  /* 0x0000000000202947 */ /* 0x000fea0003800000 */
[----:B---3--:R-:W2:Y:S02]  /*0a00*/  LDS R4, [UR24+0x34] ;  /* 0x00003418ff047984 */ /* 0x008ea40008000800 */
[----:B--2---:R-:W-:-:S05]  /*0a10*/  LOP3.LUT R4, R4, 0x38, RZ, 0xb8, !PT ;  /* 0x0000003804047812 */ /* 0x004fca00078eb8ff */
[----:B------:R2:W-:Y:S01]  /*0a20*/  STS [UR24+0x34], R4 ;  /* 0x00003404ff007988 */ /* 0x0005e20008000818 */
[----:B------:R-:W-:Y:S05]  /*0a30*/  @P2 BRA `(.L_x_25) ;  /* 0x0000000000202947 */ /* 0x000fea0003800000 */
[----:B--2---:R-:W2:Y:S01]  /*0a40*/  LDS R4, [UR24+0x8] ;  /* 0x00000818ff047984 */ /* 0x004ea20008000800 */
[----:B------:R-:W-:-:S05]  /*0a50*/  IMAD.MOV.U32 R5, RZ, RZ, 0x780 ;  /* 0x00000780ff057424 */ /* 0x000fca00078e00ff */
[----:B--2---:R-:W-:-:S05]  /*0a60*/  LOP3.LUT R4, R4, 0x300, R5, 0xd8, !PT ;  /* 0x0000030004047812 */ /* 0x004fca00078ed805 */
[----:B------:R2:W-:Y:S02]  /*0a70*/  STS [UR24+0x8], R4 ;  /* 0x00000804ff007988 */ /* 0x0005e40008000818 */
.L_x_24:
[----:B------:R-:W-:Y:S05]  /*0a80*/  @P2 BRA `(.L_x_26) ;  /* 0x0000000000282947 */ /* 0x000fea0003800000 */
[----:B--23--:R-:W2:Y:S02]  /*0a90*/  LDS R4, [UR24+0x8] ;  /* 0x00000818ff047984 */ /* 0x00cea40008000800 */
[----:B--2---:R-:W-:-:S05]  /*0aa0*/  LOP3.LUT R4, R4, 0x1800, RZ, 0xb8, !PT ;  /* 0x0000180004047812 */ /* 0x004fca00078eb8ff */
[----:B------:R3:W-:Y:S02]  /*0ab0*/  STS [UR24+0x8], R4 ;  /* 0x00000804ff007988 */ /* 0x0007e40008000818 */
.L_x_25:
[----:B------:R-:W-:Y:S05]  /*0ac0*/  @P2 BREAK B2 ;  /* 0x0000000000022942 */ /* 0x000fea0003800000 */
[----:B------:R-:W-:Y:S05]  /*0ad0*/  @P2 BRA `(.L_x_27) ;  /* 0x0000000000242947 */ /* 0x000fea0003800000 */
[----:B--23--:R-:W2:Y:S01]  /*0ae0*/  LDS R4, [UR24+0x8] ;  /* 0x00000818ff047984 */ /* 0x00cea20008000800 */
[----:B------:R-:W-:-:S05]  /*0af0*/  IMAD.MOV.U32 R5, RZ, RZ, 0x6000 ;  /* 0x00006000ff057424 */ /* 0x000fca00078e00ff */
[----:B--2---:R-:W-:-:S04]  /*0b00*/  LOP3.LUT R4, R4, 0x4000, R5, 0xd8, !PT ;  /* 0x0000400004047812 */ /* 0x004fc800078ed805 */
[----:B------:R-:W-:-:S05]  /*0b10*/  LOP3.LUT R4, R4, 0x400000, RZ, 0xb8, !PT ;  /* 0x0040000004047812 */ /* 0x000fca00078eb8ff */
[----:B------:R4:W-:Y:S02]  /*0b20*/  STS [UR24+0x8], R4 ;  /* 0x00000804ff007988 */ /* 0x0009e40008000818 */
.L_x_26:
[----:B------:R-:W-:Y:S05]  /*0b30*/  BSYNC B2 ;  /* 0x0000000000027941 */ /* 0x000fea0003800000 */
.L_x_23:
[----:B--234-:R-:W2:Y:S02]  /*0b40*/  @!P2 LDS R4, [UR24+0x8] ;  /* 0x00000818ff04a984 */ /* 0x01cea40008000800 */
[----:B--2---:R-:W-:-:S05]  /*0b50*/  @!P2 LOP3.LUT R4, R4, 0x8000, RZ, 0xb8, !PT ;  /* 0x000080000404a812 */ /* 0x004fca00078eb8ff */
[----:B------:R4:W-:Y:S02]  /*0b60*/  @!P2 STS [UR24+0x8], R4 ;  /* 0x00000804ff00a988 */ /* 0x0009e40008000818 */
.L_x_27:
[----:B------:R-:W-:Y:S05]  /*0b70*/  BSYNC B3 ;  /* 0x0000000000037941 */ /* 0x000fea0003800000 */
.L_x_22:
[----:B------:R-:W-:Y:S05]  /*0b80*/  WARPSYNC.ALL ;  /* 0x0000000000007948 */ /* 0x000fea0003800000 */
[----:B------:R-:W-:-:S04]  /*0b90*/  UIADD3 UR29, UR5, 0x80, URZ ;  /* 0x00000080051d7890 */ /* 0x000fc8000fffe03f */
[----:B------:R-:W-:-:S04]  /*0ba0*/  UIADD3 UR28, UP0, UR29, UR30, URZ ;  /* 0x0000001e1d1c7290 */ /* 0x000fc8000ff1e03f */
[----:B------:R-:W-:Y:S01]  /*0bb0*/  ULEA.HI.X.SX32 UR29, UR29, UR31, 0x1, UP0 ;  /* 0x0000001f1d1d7291 */ /* 0x000fe200080f0e3f */
[----:B------:R-:W-:Y:S11]  /*0bc0*/  @P0 BRA `(.L_x_28) ;  /* 0x0000000000280947 */ /* 0x000ff60003800000 */
[----:B--234-:R-:W2:Y:S01]  /*0bd0*/  S2R R4, SR_LANEID ;  /* 0x0000000000047919 */ /* 0x01cea20000000000 */
[----:B------:R-:W-:Y:S05]  /*0be0*/  WARPSYNC.ALL ;  /* 0x0000000000007948 */ /* 0x000fea0003800000 */
[----:B--2---:R-:W-:-:S05]  /*0bf0*/  IMAD.SHL.U32 R8, R4, 0x4, RZ ;  /* 0x0000000404087824 */ /* 0x004fca00078e00ff */
[----:B------:R-:W2:Y:S01]  /*0c00*/  LDS R7, [R8+UR24] ;  /* 0x0000001808077984 */ /* 0x000ea20008000800 */
[----:B------:R-:W-:-:S05]  /*0c10*/  IADD3 R4, P1, R8, UR28, RZ ;  /* 0x0000001c08047c10 */ /* 0x000fca000ff3e0ff */
[----:B------:R-:W-:-:S05]  /*0c20*/  IMAD.X R5, RZ, RZ, UR29, P1 ;  /* 0x0000001dff057e24 */ /* 0x000fca00088e06ff */
[----:B--2---:R2:W5:Y:S01]  /*0c30*/  ATOMG.E.EXCH.STRONG.GPU PT, RZ, [R4], R7 ;  /* 0x0000000704ff73a8 */ /* 0x00456200041ee100 */
[----:B------:R-:W-:-:S04]  /*0c40*/  DEPBAR {5,4,3,2,1,0} ;  /* 0x0000003f0000791a */ /* 0x000fc80000000000 */
[----:B------:R2:W-:Y:S01]  /*0c50*/  UTMACCTL.IV [UR28] ;  /* 0x000000001c0079b9 */ /* 0x0005e20008000000 */
[----:B------:R-:W-:Y:S01]  /*0c60*/  NOP ;  /* 0x0000000000007918 */ /* 0x000fe20000000000 */
.L_x_28:
[----:B------:R-:W-:Y:S05]  /*0c70*/  @P0 BRA `(.L_x_29) ;  /* 0x00000000000c0947 */ /* 0x000fea0003800000 */
[----:B------:R0:W-:Y:S01]  /*0c80*/  UTMACMDFLUSH ;  /* 0x00000000000079b7 */ /* 0x0001e20000000000 */
[----:B------:R-:W-:Y:S05]  /*0c90*/  @P0 BRA `(.L_x_29) ;  /* 0x0000000000040947 */ /* 0x000fea0003800000 */
[----:B------:R-:W-:-:S04]  /*0ca0*/  DEPBAR.LE SB0, 0x0 ;  /* 0x000080000000791a */ /* 0x000fc80000000000 */
.L_x_29:
[----:B------:R-:W-:Y:S05]  /*0cb0*/  WARPSYNC.ALL ;  /* 0x0000000000007948 */ /* 0x000fea0003800000 */
[----:B-----5:R-:W-:Y:S06]  /*0cc0*/  BAR.SYNC.DEFER_BLOCKING 0x0 ;  /* 0x0000000000007b1d */ /* 0x020fec0000010000 */
[----:B------:R-:W-:Y:S02]  /*0cd0*/  BSSY B3, `(.L_x_30) ;  /* 0x000000b000037945 */ /* 0x000fe40003800000 */
[----:B------:R-:W-:Y:S06]  /*0ce0*/  BAR.SYNC.DEFER_BLOCKING 0x0 ;  /* 0x0000000000007b1d */ /* 0x000fec0000010000 */
[----:B------:R1:W-:Y:S01]  /*0cf0*/  @!P0 STS [R12], RZ ;  /* 0x000000ff0c008388 */ /* 0x0003e20000000800 */
[----:B------:R-:W-:Y:S01]  /*0d00*/  NOP ;  /* 0x0000000000007918 */ /* 0x000fe20000000000 */
[----:B------:R-:W-:Y:S05]  /*0d10*/  @P2 BRA `(.L_x_31) ;  /* 0x0000000000182947 */ /* 0x000fea0003800000 */
[----:B--234-:R-:W2:Y:S01]  /*0d20*/  LDS R4, [UR24+0x8] ;  /* 0x00000818ff047984 */ /* 0x01cea20008000800 */
[----:B------:R-:W3:Y:S01]  /*0d30*/  LDC.64 R8, c[0x0][0x220] ;  /* 0x00008800ff087b82 */ /* 0x000ee20000000a00 */
[----:B------:R-:W-:Y:S02]  /*0d40*/  IMAD.MOV.U32 R5, RZ, RZ, 0x70 ;  /* 0x00000070ff057424 */ /* 0x000fe400078e00ff */
[----:B---3--:R3:W-:Y:S03]  /*0d50*/  STS.64 [UR24], R8 ;  /* 0x00000008ff007988 */ /* 0x0087e60008000a18 */
[----:B--2---:R-:W-:-:S05]  /*0d60*/  LOP3.LUT R4, R4, 0x10, R5, 0xd8, !PT ;  /* 0x0000001004047812 */ /* 0x004fca00078ed805 */
[----:B------:R3:W-:Y:S02]  /*0d70*/  STS [UR24+0x8], R4 ;  /* 0x00000804ff007988 */ /* 0x0007e40008000818 */
.L_x_31:
[----:B--2---:R-:W-:Y:S05]  /*0d80*/  BSYNC B3 ;  /* 0x0000000000037941 */ /* 0x004fea0003800000 */
.L_x_30:
[----:B------:R-:W-:Y:S04]  /*0d90*/  BSSY B4, `(.L_x_32) ;  /* 0x0000011000047945 */ /* 0x000fe80003800000 */
[----:B------:R-:W-:Y:S04]  /*0da0*/  BSSY B3, `(.L_x_33) ;  /* 0x000000e000037945 */ /* 0x000fe80003800000 */
[----:B------:R-:W-:Y:S05]  /*0db0*/  @P2 BRA `(.L_x_34) ;  /* 0x0000000000242947 */ /* 0x000fea0003800000 */
[----:B---34-:R-:W2:Y:S01]  /*0dc0*/  LDS R4, [UR24+0x34] ;  /* 0x00003418ff047984 */ /* 0x018ea20008000800 */
[----:B------:R-:W-:-:S05]  /*0dd0*/  IMAD.MOV.U32 R5, RZ, RZ, 0x3f000000 ;  /* 0x3f000000ff057424 */ /* 0x000fca00078e00ff */
[----:B--2---:R-:W-:-:S05]  /*0de0*/  LOP3.LUT R4, R4, 0xff000000, R5, 0xb8, !PT ;  /* 0xff00000004047812 */ /* 0x004fca00078eb805 */
[----:B------:R2:W-:Y:S01]  /*0df0*/  STS [UR24+0x34], R4 ;  /* 0x00003404ff007988 */ /* 0x0005e20008000818 */
[----:B------:R-:W-:Y:S05]  /*0e00*/  @P2 BRA `(.L_x_35) ;  /* 0x00000000001c2947 */ /* 0x000fea0003800000 */
[----:B--2---:R-:W2:Y:S01]  /*0e10*/  LDS R4, [UR24+0x38] ;  /* 0x00003818ff047984 */ /* 0x004ea20008000800 */
[----:B------:R-:W-:-:S05]  /*0e20*/  IMAD.MOV.U32 R5, RZ, RZ, 0x7f ;  /* 0x0000007fff057424 */ /* 0x000fca00078e00ff */
[----:B--2---:R-:W-:-:S05]  /*0e30*/  LOP3.LUT R4, R4, 0xff, R5, 0xb8, !PT ;  /* 0x000000ff04047812 */ /* 0x004fca00078eb805 */
[----:B------:R2:W-:Y:S02]  /*0e40*/  STS [UR24+0x38], R4 ;  /* 0x00003804ff007988 */ /* 0x0005e40008000818 */
.L_x_34:
[----:B------:R-:W-:Y:S05]  /*0e50*/  @P2 BREAK B3 ;  /* 0x0000000000032942 */ /* 0x000fea0003800000 */
[----:B------:R-:W-:Y:S05]  /*0e60*/  @P2 BRA `(.L_x_36) ;  /* 0x00000000000c2947 */ /* 0x000fea0003800000 */
[----:B------:R1:W-:Y:S02]  /*0e70*/  STS [UR24+0x20], R0 ;  /* 0x00002000ff007988 */ /* 0x0003e40008000818 */
.L_x_35:
[----:B------:R-:W-:Y:S05]  /*0e80*/  BSYNC B3 ;  /* 0x0000000000037941 */ /* 0x000fea0003800000 */
.L_x_33:
[----:B------:R1:W-:Y:S02]  /*0e90*/  @!P2 STS [UR24+0x24], R6 ;  /* 0x00002406ff00a988 */ /* 0x0003e40008000818 */
.L_x_36:
[----:B------:R-:W-:Y:S05]  /*0ea0*/  BSYNC B4 ;  /* 0x0000000000047941 */ /* 0x000fea0003800000 */
.L_x_32:
[----:B------:R-:W-:Y:S05]  /*0eb0*/  WARPSYNC.ALL ;  /* 0x0000000000007948 */ /* 0x000fea0003800000 */
[----:B------:R-:W-:Y:S04]  /*0ec0*/  BSSY B4, `(.L_x_37) ;  /* 0x000000e000047945 */ /* 0x000fe80003800000 */
[----:B------:R-:W-:Y:S05]  /*0ed0*/  @P2 BRA `(.L_x_38) ;  /* 0x0000000000302947 */ /* 0x000fea0003800000 */
[----:B--234-:R-:W2:Y:S01]  /*0ee0*/  LDS R4, [UR24+0x34] ;  /* 0x00003418ff047984 */ /* 0x01cea20008000800 */
[----:B------:R-:W3:Y:S03]  /*0ef0*/  LDC.64 R8, c[0x0][0x248] ;  /* 0x00009200ff087b82 */ /* 0x000ee60000000a00 */
[----:B-1----:R-:W1:Y:S01]  /*0f00*/  LDS R0, [UR24+0x1c] ;  /* 0x00001c18ff007984 */ /* 0x002e620008000800 */
[C---:B---3--:R-:W-:Y:S01]  /*0f10*/  SHF.L.U64.HI R6, R8.reuse, 0x1, R9 ;  /* 0x0000000108067819 */ /* 0x048fe20000010209 */
[----:B------:R-:W-:-:S03]  /*0f20*/  IMAD.SHL.U32 R5, R8, 0x2, RZ ;  /* 0x0000000208057824 */ /* 0x000fc600078e00ff */
[--C-:B------:R-:W-:Y:S02]  /*0f30*/  SHF.R.U32.HI R7, RZ, 0x4, R6.reuse ;  /* 0x00000004ff077819 */ /* 0x100fe40000011606 */
[----:B------:R-:W-:-:S05]  /*0f40*/  SHF.R.U64 R5, R5, 0x4, R6 ;  /* 0x0000000405057819 */ /* 0x000fca0000001206 */
[----:B------:R3:W-:Y:S01]  /*0f50*/  STS [UR24+0xc], R5 ;  /* 0x00000c05ff007988 */ /* 0x0007e20008000818 */
[----:B--2---:R-:W-:Y:S02]  /*0f60*/  LOP3.LUT R4, R4, 0x7, RZ, 0xb8, !PT ;  /* 0x0000000704047812 */ /* 0x004fe400078eb8ff */
[----:B-1----:R-:W-:-:S03]  /*0f70*/  LOP3.LUT R0, R0, 0xf, R7, 0xb8, !PT ;  /* 0x0000000f00007812 */ /* 0x002fc600078eb807 */
[----:B------:R3:W-:Y:S04]  /*0f80*/  STS [UR24+0x34], R4 ;  /* 0x00003404ff007988 */ /* 0x0007e80008000818 */
[----:B------:R3:W-:Y:S02]  /*0f90*/  STS [UR24+0x1c], R0 ;  /* 0x00001c00ff007988 */ /* 0x0007e40008000818 */
.L_x_38:
[----:B------:R-:W-:Y:S05]  /*0fa0*/  BSYNC B4 ;  /* 0x0000000000047941 */ /* 0x000fea0003800000 */
.L_x_37:
[----:B------:R-:W-:Y:S04]  /*0fb0*/  BSSY B4, `(.L_x_39) ;  /* 0x000001a000047945 */ /* 0x000fe80003800000 */
[----:B------:R-:W-:Y:S04]  /*0fc0*/  BSSY B5, `(.L_x_40) ;  /* 0x0000015000057945 */ /* 0x000fe80003800000 */
[----:B------:R-:W-:Y:S05]  /*0fd0*/  @P2 BRA `(.L_x_41) ;  /* 0x0000000000202947 */ /* 0x000fea0003800000 */
[----:B-1-3--:R-:W1:Y:S02]  /*0fe0*/  LDS R0, [UR24+0x34] ;  /* 0x00003418ff007984 */ /* 0x00ae640008000800 */
[----:B-1----:R-:W-:-:S05]  /*0ff0*/  LOP3.LUT R0, R0, 0x38, RZ, 0xb8, !PT ;  /* 0x0000003800007812 */ /* 0x002fca00078eb8ff */
[----:B------:R1:W-:Y:S01]  /*1000*/  STS [UR24+0x34], R0 ;  /* 0x00003400ff007988 */ /* 0x0003e20008000818 */
[----:B------:R-:W-:Y:S05]  /*1010*/  @P2 BRA `(.L_x_42) ;  /* 0x0000000000202947 */ /* 0x000fea0003800000 */
[----:B-1----:R-:W1:Y:S01]  /*1020*/  LDS R0, [UR24+0x8] ;  /* 0x00000818ff007984 */ /* 0x002e620008000800 */
[----:B------:R-:W-:-:S05]  /*1030*/  IMAD.MOV.U32 R5, RZ, RZ, 0x780 ;  /* 0x00000780ff057424 */ /* 0x000fca00078e00ff */
[----:B-1----:R-:W-:-:S05]  /*1040*/  LOP3.LUT R0, R0, 0x300, R5, 0xd8, !PT ;  /* 0x0000030000007812 */ /* 0x002fca00078ed805 */
[----:B------:R1:W-:Y:S02]  /*1050*/  STS [UR24+0x8], R0 ;  /* 0x00000800ff007988 */ /* 0x0003e40008000818 */
.L_x_41:
[----:B------:R-:W-:Y:S05]  /*1060*/  @P2 BRA `(.L_x_43) ;  /* 0x0000000000282947 */ /* 0x000fea0003800000 */
[----:B-1-3--:R-:W1:Y:S02]  /*1070*/  LDS R0, [UR24+0x8] ;  /* 0x00000818ff007984 */ /* 0x00ae640008000800 */
[----:B-1----:R-:W-:-:S05]  /*1080*/  LOP3.LUT R0, R0, 0x1800, RZ, 0xb8, !PT ;  /* 0x0000180000007812 */ /* 0x002fca00078eb8ff */
[----:B------:R3:W-:Y:S02]  /*1090*/  STS [UR24+0x8], R0 ;  /* 0x00000800ff007988 */ /* 0x0007e40008000818 */
.L_x_42:
[----:B------:R-:W-:Y:S05]  /*10a0*/  @P2 BREAK B5 ;  /* 0x0000000000052942 */ /* 0x000fea0003800000 */
[----:B------:R-:W-:Y:S05]  /*10b0*/  @P2 BRA `(.L_x_44) ;  /* 0x0000000000242947 */ /* 0x000fea0003800000 */
[----:B-1-3--:R-:W1:Y:S01]  /*10c0*/  LDS R0, [UR24+0x8] ;  /* 0x00000818ff007984 */ /* 0x00ae620008000800 */
[----:B------:R-:W-:-:S05]  /*10d0*/  IMAD.MOV.U32 R5, RZ, RZ, 0x6000 ;  /* 0x00006000ff057424 */ /* 0x000fca00078e00ff */
[----:B-1----:R-:W-:-:S04]  /*10e0*/  LOP3.LUT R0, R0, 0x6000, R5, 0xd8, !PT ;  /* 0x0000600000007812 */ /* 0x002fc800078ed805 */
[----:B------:R-:W-:-:S05]  /*10f0*/  LOP3.LUT R0, R0, 0x400000, RZ, 0xb8, !PT ;  /* 0x0040000000007812 */ /* 0x000fca00078eb8ff */
[----:B------:R1:W-:Y:S02]  /*1100*/  STS [UR24+0x8], R0 ;  /* 0x00000800ff007988 */ /* 0x0003e40008000818 */
.L_x_43:
[----:B------:R-:W-:Y:S05]  /*1110*/  BSYNC B5 ;  /* 0x0000000000057941 */ /* 0x000fea0003800000 */
.L_x_40:
[----:B-1-3--:R-:W1:Y:S02]  /*1120*/  @!P2 LDS R0, [UR24+0x8] ;  /* 0x00000818ff00a984 */ /* 0x00ae640008000800 */
[----:B-1----:R-:W-:-:S05]  /*1130*/  @!P2 LOP3.LUT R0, R0, 0x8000, RZ, 0xb8, !PT ;  /* 0x000080000000a812 */ /* 0x002fca00078eb8ff */
[----:B------:R1:W-:Y:S02]  /*1140*/  @!P2 STS [UR24+0x8], R0 ;  /* 0x00000800ff00a988 */ /* 0x0003e40008000818 */
.L_x_44:
[----:B------:R-:W-:Y:S05]  /*1150*/  BSYNC B4 ;  /* 0x0000000000047941 */ /* 0x000fea0003800000 */
.L_x_39:
[----:B------:R-:W-:Y:S05]  /*1160*/  WARPSYNC.ALL ;  /* 0x0000000000007948 */ /* 0x000fea0003800000 */
[----:B------:R1:W-:Y:S01]  /*1170*/  STL [R1], RZ ;  /* 0x000000ff01007387 */ /* 0x0003e20000100800 */
[----:B------:R-:W-:Y:S01]  /*1180*/  UIADD3 UR5, UR5, 0x100, URZ ;  /* 0x0000010005057890 */ /* 0x000fe2000fffe03f */
[----:B------:R-:W-:Y:S02]  /*1190*/  ISETP.GE.AND P1, PT, R13, 0x1, PT ;  /* 0x000000010d00780c */ /* 0x000fe40003f26270 */
[----:B------:R-:W-:Y:S01]  /*11a0*/  CS2R R24, SRZ ;  /* 0x0000000000187805 */ /* 0x000fe2000001ff00 */
[----:B------:R1:W-:Y:S01]  /*11b0*/  STL [R1+0x4], RZ ;  /* 0x000004ff01007387 */ /* 0x0003e20000100800 */
[----:B------:R-:W-:Y:S01]  /*11c0*/  UIADD3 UR30, UP0, UR5, UR30, URZ ;  /* 0x0000001e051e7290 */ /* 0x000fe2000ff1e03f */
[----:B------:R-:W-:-:S02]  /*11d0*/  CS2R R26, SRZ ;  /* 0x00000000001a7805 */ /* 0x000fc4000001ff00 */
[----:B------:R-:W-:Y:S01]  /*11e0*/  CS2R R28, SRZ ;  /* 0x00000000001c7805 */ /* 0x000fe2000001ff00 */
[----:B------:R1:W-:Y:S01]  /*11f0*/  STL [R1+0x8], RZ ;  /* 0x000008ff01007387 */ /* 0x0003e20000100800 */
[----:B------:R-:W-:Y:S01]  /*1200*/  ULEA.HI.X.SX32 UR31, UR5, UR31, 0x1, UP0 ;  /* 0x0000001f051f7291 */ /* 0x000fe200080f0e3f */
[----:B------:R-:W-:Y:S02]  /*1210*/  CS2R R30, SRZ ;  /* 0x00000000001e7805 */ /* 0x000fe4000001ff00 */
[----:B------:R-:W-:Y:S01]  /*1220*/  CS2R R32, SRZ ;  /* 0x0000000000207805 */ /* 0x000fe2000001ff00 */
[----:B------:R1:W-:Y:S01]  /*1230*/  STL [R1+0xc], RZ ;  /* 0x00000cff01007387 */ /* 0x0003e20000100800 */
[----:B------:R-:W-:Y:S02]  /*1240*/  CS2R R34, SRZ ;  /* 0x0000000000227805 */ /* 0x000fe4000001ff00 */
[----:B------:R-:W-:Y:S02]  /*1250*/  CS2R R36, SRZ ;  /* 0x0000000000247805 */ /* 0x000fe4000001ff00 */
[----:B------:R-:W-:Y:S01]  /*1260*/  CS2R R38, SRZ ;  /* 0x0000000000267805 */ /* 0x000fe2000001ff00 */
[----:B------:R1:W-:Y:S01]  /*1270*/  STL [R1+0x10], RZ ;  /* 0x000010ff01007387 */ /* 0x0003e20000100800 */
[----:B------:R-:W-:-:S02]  /*1280*/  CS2R R40, SRZ ;  /* 0x0000000000287805 */ /* 0x000fc4000001ff00 */
        /* <DEDUP_REMOVED lines=54> */
[----:B------:R1:W-:Y:S04]  /*15f0*/  STL [R1+0x48], RZ ;  /* 0x000048ff01007387 */ /* 0x0003e80000100800 */
        /* <DEDUP_REMOVED lines=108> */
[----:B------:R1:W-:Y:S01]  /*1cc0*/  STL [R1+0x1fc], RZ ;  /* 0x0001fcff01007387 */ /* 0x0003e20000100800 */
[----:B------:R-:W-:Y:S05]  /*1cd0*/  @P0 BRA `(.L_x_45) ;  /* 0x0000000000280947 */ /* 0x000fea0003800000 */
[----:B-1-3--:R-:W1:Y:S01]  /*1ce0*/  S2R R0, SR_LANEID ;  /* 0x0000000000007919 */ /* 0x00ae620000000000 */
[----:B------:R-:W-:Y:S05]  /*1cf0*/  WARPSYNC.ALL ;  /* 0x0000000000007948 */ /* 0x000fea0003800000 */
[----:B-1----:R-:W-:-:S05]  /*1d00*/  IMAD.SHL.U32 R0, R0, 0x4, RZ ;  /* 0x0000000400007824 */ /* 0x002fca00078e00ff */
[----:B------:R-:W1:Y:S01]  /*1d10*/  LDS R7, [R0+UR24] ;  /* 0x0000001800077984 */ /* 0x000e620008000800 */
[----:B--2-4-:R-:W-:-:S05]  /*1d20*/  IADD3 R4, P3, R0, UR30, RZ ;  /* 0x0000001e00047c10 */ /* 0x014fca000ff7e0ff */
[----:B------:R-:W-:-:S05]  /*1d30*/  IMAD.X R5, RZ, RZ, UR31, P3 ;  /* 0x0000001fff057e24 */ /* 0x000fca00098e06ff */
[----:B-1----:R1:W5:Y:S01]  /*1d40*/  ATOMG.E.EXCH.STRONG.GPU PT, RZ, [R4], R7 ;  /* 0x0000000704ff73a8 */ /* 0x00236200041ee100 */
[----:B------:R-:W-:-:S04]  /*1d50*/  DEPBAR {5,4,3,2,1,0} ;  /* 0x0000003f0000791a */ /* 0x000fc80000000000 */
[----:B------:R1:W-:Y:S01]  /*1d60*/  UTMACCTL.IV [UR30] ;  /* 0x000000001e0079b9 */ /* 0x0003e20008000000 */
[----:B------:R-:W-:Y:S01]  /*1d70*/  NOP ;  /* 0x0000000000007918 */ /* 0x000fe20000000000 */
.L_x_45:
[----:B------:R-:W-:Y:S05]  /*1d80*/  @P0 BRA `(.L_x_46) ;  /* 0x00000000000c0947 */ /* 0x000fea0003800000 */
[----:B------:R0:W-:Y:S01]  /*1d90*/  UTMACMDFLUSH ;  /* 0x00000000000079b7 */ /* 0x0001e20000000000 */
[----:B------:R-:W-:Y:S05]  /*1da0*/  @P0 BRA `(.L_x_46) ;  /* 0x0000000000040947 */ /* 0x000fea0003800000 */
[----:B------:R-:W-:-:S04]  /*1db0*/  DEPBAR.LE SB0, 0x0 ;  /* 0x000080000000791a */ /* 0x000fc80000000000 */
.L_x_46:
[----:B------:R-:W-:Y:S05]  /*1dc0*/  WARPSYNC.ALL ;  /* 0x0000000000007948 */ /* 0x000fea0003800000 */
[----:B-----5:R-:W-:Y:S01]  /*1dd0*/  BAR.SYNC.DEFER_BLOCKING 0x0 ;  /* 0x0000000000007b1d */ /* 0x020fe20000010000 */
[----:B------:R-:W-:Y:S01]  /*1de0*/  USHF.L.U32 UR15, UR25, 0x8, URZ ;  /* 0x00000008190f7899 */ /* 0x000fe2000800063f */
[----:B------:R-:W-:Y:S01]  /*1df0*/  CS2R R124, SRZ ;  /* 0x00000000007c7805 */ /* 0x000fe2000001ff00 */
[----:B------:R-:W-:Y:S01]  /*1e00*/  USHF.L.U32 UR11, UR32, 0x7, URZ ;  /* 0x00000007200b7899 */ /* 0x000fe2000800063f */
[----:B------:R-:W-:Y:S02]  /*1e10*/  CS2R R126, SRZ ;  /* 0x00000000007e7805 */ /* 0x000fe4000001ff00 */
[----:B------:R-:W-:Y:S01]  /*1e20*/  CS2R R128, SRZ ;  /* 0x0000000000807805 */ /* 0x000fe2000001ff00 */
[----:B------:R-:W-:Y:S01]  /*1e30*/  VOTEU.ALL UP0, P2 ;  /* 0x00000000003f7886 */ /* 0x000fe20001000000 */
[----:B------:R-:W-:Y:S01]  /*1e40*/  UMOV UR6, 0x1 ;  /* 0x0000000100067882 */ /* 0x000fe20000000000 */
[----:B------:R-:W-:Y:S01]  /*1e50*/  VOTEU.ALL UP1, P2 ;  /* 0x00000000003f7886 */ /* 0x000fe20001020000 */
[----:B------:R-:W-:-:S02]  /*1e60*/  CS2R R130, SRZ ;  /* 0x0000000000827805 */ /* 0x000fc4000001ff00 */
[----:B------:R-:W-:Y:S01]  /*1e70*/  CS2R R132, SRZ ;  /* 0x0000000000847805 */ /* 0x000fe2000001ff00 */
[----:B------:R-:W-:-:S04]  /*1e80*/  @!UP0 UIADD3 UR8, -UR6, 0x100000, URZ ;  /* 0x0010000006088890 */ /* 0x000fc8000fffe13f */
[----:B------:R-:W-:Y:S02]  /*1e90*/  @!UP0 USHF.L.U32 UR9, UR8, 0xb, URZ ;  /* 0x0000000b08098899 */ /* 0x000fe4000800063f */
[----:B------:R-:W-:Y:S01]  /*1ea0*/  @!UP0 USHF.L.U32 UR8, UR8, 0x1, URZ ;  /* 0x0000000108088899 */ /* 0x000fe2000800063f */
[----:B------:R-:W-:Y:S01]  /*1eb0*/  CS2R R134, SRZ ;  /* 0x0000000000867805 */ /* 0x000fe2000001ff00 */
[----:B------:R-:W-:-:S04]  /*1ec0*/  @!UP0 UIADD3 UR6, -UR6, 0x100000, URZ ;  /* 0x0010000006068890 */ /* 0x000fc8000fffe13f */
[----:B------:R-:W-:Y:S02]  /*1ed0*/  @!UP0 USHF.L.U32 UR7, UR6, 0xb, URZ ;  /* 0x0000000b06078899 */ /* 0x000fe4000800063f */
[----:B------:R-:W-:Y:S01]  /*1ee0*/  @!UP0 USHF.L.U32 UR6, UR6, 0x1, URZ ;  /* 0x0000000106068899 */ /* 0x000fe2000800063f */
[----:B------:R-:W-:Y:S01]  /*1ef0*/  CS2R R136, SRZ ;  /* 0x0000000000887805 */ /* 0x000fe2000001ff00 */
[----:B------:R-:W-:Y:S01]  /*1f00*/  VOTEU.ALL UP0, P2 ;  /* 0x00000000003f7886 */ /* 0x000fe20001000000 */
[----:B------:R-:W-:Y:S02]  /*1f10*/  CS2R R138, SRZ ;  /* 0x00000000008a7805 */ /* 0x000fe4000001ff00 */
[----:B------:R-:W-:Y:S02]  /*1f20*/  CS2R R140, SRZ ;  /* 0x00000000008c7805 */ /* 0x000fe4000001ff00 */
[----:B------:R-:W-:Y:S02]  /*1f30*/  CS2R R142, SRZ ;  /* 0x00000000008e7805 */ /* 0x000fe4000001ff00 */
[----:B------:R-:W-:-:S02]  /*1f40*/  CS2R R144, SRZ ;  /* 0x0000000000907805 */ /* 0x000fc4000001ff00 */
[----:B------:R-:W-:Y:S02]  /*1f50*/  CS2R R146, SRZ ;  /* 0x0000000000927805 */ /* 0x000fe4000001ff00 */
[----:B------:R-:W-:Y:S02]  /*1f60*/  CS2R R148, SRZ ;  /* 0x0000000000947805 */ /* 0x000fe4000001ff00 */
[----:B------:R-:W-:Y:S01]  /*1f70*/  CS2R R150, SRZ ;  /* 0x0000000000967805 */ /* 0x000fe2000001ff00 */
[----:B------:R-:W2:Y:S02]  /*1f80*/  FENCE.VIEW.ASYNC.S ;  /* 0x00000000000073c6 */ /* 0x000ea40000000000 */
[----:B--2---:R2:W3:Y:S02]  /*1f90*/  @!UP0 SYNCS.EXCH.64 URZ, [UR24+0xc000], UR8 ;  /* 0x00c00008183f85b2 */ /* 0x0044e40008000100 */
[----:B---3--:R-:W-:Y:S06]  /*1fa0*/  BAR.SYNC.DEFER_BLOCKING 0x0 ;  /* 0x0000000000007b1d */ /* 0x008fec0000010000 */
[----:B------:R2:W3:Y:S01]  /*1fb0*/  @!UP1 SYNCS.EXCH.64 URZ, [UR24+0xc008], UR6 ;  /* 0x00c00806183f95b2 */ /* 0x0004e20008000100 */
[----:B------:R-:W-:Y:S05]  /*1fc0*/  @!P1 BRA `(.L_x_47) ;  /* 0x0000001800989947 */ /* 0x000fea0003800000 */
[----:B------:R1:W-:Y:S01]  /*1fd0*/  STL [R1], RZ ;  /* 0x000000ff01007387 */ /* 0x0003e20000100800 */
[----:B------:R-:W-:Y:S02]  /*1fe0*/  CS2R R24, SRZ ;  /* 0x0000000000187805 */ /* 0x000fe4000001ff00 */
        /* <DEDUP_REMOVED lines=83> */
[----:B------:R-:W-:Y:S01]  /*2520*/  CS2R R150, SRZ ;  /* 0x0000000000967805 */ /* 0x000fe2000001ff00 */
[----:B------:R-:W-:Y:S01]  /*2530*/  UMOV UR5, URZ ;  /* 0x0000003f00057c82 */ /* 0x000fe20008000000 */
[----:B------:R-:W-:Y:S01]  /*2540*/  UMOV UR10, URZ ;  /* 0x0000003f000a7c82 */ /* 0x000fe20008000000 */
        /* <DEDUP_REMOVED lines=105> */
[----:B------:R1:W-:Y:S02]  /*2be0*/  STL [R1+0x1fc], RZ ;  /* 0x0001fcff01007387 */ /* 0x0003e40000100800 */
.L_x_49:
[----:B---3--:R-:W-:Y:S01]  /*2bf0*/  BAR.SYNC.DEFER_BLOCKING 0x0 ;  /* 0x0000000000007b1d */ /* 0x008fe20000010000 */
[----:B------:R-:W-:Y:S01]  /*2c00*/  ULEA UR18, UR5, UR24, 0x3 ;  /* 0x0000001805127291 */ /* 0x000fe2000f8e183f */
[----:B-1----:R-:W-:Y:S01]  /*2c10*/  @!P2 IMAD.MOV.U32 R0, RZ, RZ, 0x6000 ;  /* 0x00006000ff00a424 */ /* 0x002fe200078e00ff */
[----:B------:R-:W-:Y:S01]  /*2c20*/  ELECT P0, URZ, PT ;  /* 0x00000000003f782f */ /* 0x000fe20003800000 */
[----:B--2---:R-:W-:-:S03]  /*2c30*/  ULEA UR8, UR5, UR24, 0xd ;  /* 0x0000001805087291 */ /* 0x004fc6000f8e683f */
[----:B------:R-:W-:Y:S02]  /*2c40*/  ISETP.LT.U32.AND P0, PT, R2, 0x20, P0 ;  /* 0x000000200200780c */ /* 0x000fe40000701070 */
[----:B------:R-:W-:Y:S01]  /*2c50*/  ELECT P1, URZ, PT ;  /* 0x00000000003f782f */ /* 0x000fe20003820000 */
[----:B------:R-:W-:-:S03]  /*2c60*/  UIADD3 UR8, UR8, 0x8000, URZ ;  /* 0x0000800008087890 */ /* 0x000fc6000fffe03f */
[----:B------:R-:W-:Y:S01]  /*2c70*/  ISETP.LT.U32.AND P1, PT, R2, 0x20, P1 ;  /* 0x000000200200780c */ /* 0x000fe20000f21070 */
[----:B------:R-:W-:Y:S01]  /*2c80*/  ULEA UR12, UR5, UR24, 0xe ;  /* 0x00000018050c7291 */ /* 0x000fe2000f8e703f */
[----:B------:R-:W-:-:S05]  /*2c90*/  UMOV UR14, UR10 ;  /* 0x0000000a000e7c82 */ /* 0x000fca0008000000 */
[----:B------:R-:W-:Y:S01]  /*2ca0*/  VOTEU.ANY UP0, P0 ;  /* 0x00000000003f7886 */ /* 0x000fe20000000100 */
[----:B------:R-:W-:Y:S01]  /*2cb0*/  VOTEU.ANY UP2, P0 ;  /* 0x00000000003f7886 */ /* 0x000fe20000040100 */
[----:B------:R1:W-:Y:S03]  /*2cc0*/  @!P2 SYNCS.ARRIVE.TRANS64 RZ, [UR18+0xc000], R0 ;  /* 0x00c00000ffffa9a7 */ /* 0x0003e60008000012 */
[----:B------:R-:W-:Y:S01]  /*2cd0*/  @UP0 UIADD3 UR9, UR18, 0xc000, URZ ;  /* 0x0000c00012090890 */ /* 0x000fe2000fffe03f */
[----:B------:R-:W-:Y:S01]  /*2ce0*/  @UP0 UMOV UR6, UR26 ;  /* 0x0000001a00060c82 */ /* 0x000fe20008000000 */
[----:B------:R-:W-:Y:S01]  /*2cf0*/  @UP0 UMOV UR7, UR27 ;  /* 0x0000001b00070c82 */ /* 0x000fe20008000000 */
[----:B------:R-:W-:Y:S01]  /*2d00*/  BAR.SYNC.DEFER_BLOCKING 0x0 ;  /* 0x0000000000007b1d */ /* 0x000fe20000010000 */
[----:B-1----:R-:W-:-:S05]  /*2d10*/  IMAD.U32 R0, RZ, RZ, UR4 ;  /* 0x00000004ff007e24 */ /* 0x002fca000f8e00ff */
[----:B------:R-:W-:Y:S01]  /*2d20*/  VOTEU.ANY UP1, P1 ;  /* 0x00000000003f7886 */ /* 0x000fe20000820100 */
[----:B------:R-:W-:Y:S01]  /*2d30*/  VOTEU.ANY UP3, P1 ;  /* 0x00000000003f7886 */ /* 0x000fe20000860100 */
[----:B------:R-:W-:-:S03]  /*2d40*/  SHF.L.U32 R0, R0, 0x1f, RZ ;  /* 0x0000001f00007819 */ /* 0x000fc600000006ff */
[----:B------:R-:W-:Y:S01]  /*2d50*/  @UP1 UIADD3 UR13, UR18, 0xc000, URZ ;  /* 0x0000c000120d1890 */ /* 0x000fe2000fffe03f */
[----:B------:R-:W-:Y:S01]  /*2d60*/  @UP1 UMOV UR16, UR28 ;  /* 0x0000001c00101c82 */ /* 0x000fe20008000000 */
[----:B------:R-:W-:Y:S01]  /*2d70*/  @UP1 UMOV UR17, UR29 ;  /* 0x0000001d00111c82 */ /* 0x000fe20008000000 */
[----:B------:R1:W-:Y:S01]  /*2d80*/  @UP2 UTMALDG.2D [UR8], [UR6] ;  /* 0x00000008060025b4 */ /* 0x0003e20008008000 */
[----:B------:R2:W-:Y:S06]  /*2d90*/  MEMBAR.ALL.CTA ;  /* 0x0000000000007992 */ /* 0x0005ec0000008000 */
[----:B--2---:R-:W2:Y:S02]  /*2da0*/  FENCE.VIEW.ASYNC.S ;  /* 0x00000000000073c6 */ /* 0x004ea40000000000 */
[----:B--2---:R-:W-:Y:S06]  /*2db0*/  BAR.SYNC.DEFER_BLOCKING 0x0 ;  /* 0x0000000000007b1d */ /* 0x004fec0000010000 */
[----:B------:R1:W-:Y:S02]  /*2dc0*/  @UP3 UTMALDG.2D [UR12], [UR16] ;  /* 0x0000000c100035b4 */ /* 0x0003e40008008000 */
[----:B------:R-:W-:Y:S06]  /*2dd0*/  BAR.SYNC.DEFER_BLOCKING 0x0 ;  /* 0x0000000000007b1d */ /* 0x000fec0000010000 */
[----:B------:R-:W2:Y:S02]  /*2de0*/  SYNCS.PHASECHK.TRANS64.TRYWAIT P0, [UR18+0xc000], R0 ;  /* 0x00c00000ff0075a7 */ /* 0x000ea40008000152 */
[----:B-12---:R-:W-:Y:S05]  /*2df0*/  @!P0 BRA `(.L_x_48) ;  /* 0x0000002000388947 */ /* 0x006fea0003800000 */
.L_x_50:
[----:B------:R-:W-:Y:S01]  /*2e00*/  STL.64 [R1+0x268], R150 ;  /* 0x0002689601007387 */ /* 0x000fe20000100a00 */
[----:B------:R-:W-:Y:S01]  /*2e10*/  USHF.R.U32.HI UR6, URZ, 0x4, UR12 ;  /* 0x000000043f067899 */ /* 0x000fe2000801160c */
[----:B------:R-:W1:Y:S02]  /*2e20*/  LDC R0, c[0x0][0x230] ;  /* 0x00008c00ff007b82 */ /* 0x000e640000000800 */
[----:B------:R-:W-:Y:S04]  /*2e30*/  STL.64 [R1+0x260], R148 ;  /* 0x0002609401007387 */ /* 0x000fe80000100a00 */
        /* <DEDUP_REMOVED lines=11> */
[----:B------:R2:W-:Y:S04]  /*2ef0*/  STL.64 [R1+0x200], R124 ;  /* 0x0002007c01007387 */ /* 0x0005e80000100a00 */
[----:B--2---:R-:W2:Y:S04]  /*2f00*/  LDL.LU.64 R124, [R1] ;  /* 0x00000000017c7983 */ /* 0x004ea80000300a00 */
[----:B------:R-:W2:Y:S04]  /*2f10*/  LDL.LU.64 R126, [R1+0x8] ;  /* 0x00000800017e7983 */ /* 0x000ea80000300a00 */
        /* <DEDUP_REMOVED lines=61> */
[----:B------:R-:W2:Y:S01]  /*32f0*/  LDL.LU.64 R250, [R1+0x1f8] ;  /* 0x0001f80001fa7983 */ /* 0x000ea20000300a00 */
[----:B------:R-:W-:-:S02]  /*3300*/  USHF.R.U32.HI UR16, URZ, 0x4, UR8 ;  /* 0x000000043f107899 */ /* 0x000fc40008011608 */
[----:B------:R-:W-:Y:S02]  /*3310*/  USGXT.U32 UR6, UR6, 0xe ;  /* 0x0000000e0606789a */ /* 0x000fe40008000000 */
[----:B------:R-:W-:Y:S01]  /*3320*/  USGXT.U32 UR16, UR16, 0xe ;  /* 0x0000000e1010789a */ /* 0x000fe20008000000 */
[----:B------:R-:W-:Y:S01]  /*3330*/  UMOV UR19, 0x80000020 ;  /* 0x8000002000137882 */ /* 0x000fe20000000000 */
[----:B------:R-:W-:Y:S02]  /*3340*/  UMOV UR17, 0x80000020 ;  /* 0x8000002000117882 */ /* 0x000fe40000000000 */
[----:B------:R-:W-:Y:S01]  /*3350*/  UIADD3 UR20, UP0, UR16, 0x2, URZ ;  /* 0x0000000210147890 */ /* 0x000fe2000ff1e03f */
[----:B------:R-:W-:Y:S01]  /*3360*/  UMOV UR18, UR6 ;  /* 0x0000000600127c82 */ /* 0x000fe20008000000 */
[----:B------:R-:W-:Y:S01]  /*3370*/  UMOV UR8, URZ ;  /* 0x0000003f00087c82 */ /* 0x000fe20008000000 */
[----:B------:R-:W-:Y:S01]  /*3380*/  UMOV UR22, 0xfffffffe ;  /* 0xfffffffe00167882 */ /* 0x000fe20000000000 */
[----:B------:R-:W-:Y:S01]  /*3390*/  UMOV UR23, 0x7fffffdf ;  /* 0x7fffffdf00177882 */ /* 0x000fe20000000000 */
[----:B------:R-:W-:Y:S01]  /*33a0*/  UMOV UR7, URZ ;  /* 0x0000003f00077c82 */ /* 0x000fe20008000000 */
[----:B------:R-:W-:-:S02]  /*33b0*/  UIADD3.X UR21, UR8, -0x7fffffe0, URZ, UP0, !UPT ;  /* 0x8000002008157890 */ /* 0x000fc400087fe43f */
[----:B------:R-:W-:Y:S01]  /*33c0*/  UIADD3.64 UR22, UR6, -UR22, URZ ;  /* 0x8000001606167297 */ /* 0x000fe2000fffe03f */
[----:B--2---:R-:W-:-:S06]  /*33d0*/  WARPGROUP.ARRIVE ;  /* 0x00000000000079c5 */ /* 0x004fcc0000000000 */
[----:B------:R-:W-:Y:S03]  /*33e0*/  HGMMA.64x256x16.F32 R124, gdesc[UR16], R124, gsb0 ;  /* 0x03e00000107c79f0 */ /* 0x000fe6000800087c */
[----:B------:R-:W-:Y:S02]  /*33f0*/  WARPGROUP.DEPBAR.LE gsb0, 0x0 ;  /* 0x00008000000079c5 */ /* 0x000fe40000010000 */
[----:B------:R-:W-:-:S15]  /*3400*/  WARPGROUP.ARRIVE ;  /* 0x00000000000079c5 */ /* 0x000fde0000000000 */
[----:B------:R-:W-:-:S08]  /*3410*/  NOP ;  /* 0x0000000000007918 */ /* 0x000fd00000000000 */
[----:B------:R-:W-:Y:S03]  /*3420*/  HGMMA.64x256x16.F32 R124, gdesc[UR20], R124, gsb0 ;  /* 0x03e00000147c79f0 */ /* 0x000fe6000800087c */
[----:B------:R-:W-:Y:S02]  /*3430*/  WARPGROUP.DEPBAR.LE gsb0, 0x0 ;  /* 0x00008000000079c5 */ /* 0x000fe40000010000 */
[----:B------:R-:W-:Y:S04]  /*3440*/  STL.64 [R1], R124 ;  /* 0x0000007c01007387 */ /* 0x000fe80000100a00 */
        /* <DEDUP_REMOVED lines=63> */
[----:B--2---:R-:W2:Y:S04]  /*3840*/  LDL.LU.64 R150, [R1+0x268] ;  /* 0x0002680001967983 */ /* 0x004ea80000300a00 */
        /* <DEDUP_REMOVED lines=13> */
[----:B------:R-:W-:-:S02]  /*3920*/  UIADD3.64 UR16, UR20, 0xfe, URZ ;  /* 0x000000fe14107897 */ /* 0x000fc4000fffe03f */
[----:B------:R-:W-:Y:S02]  /*3930*/  UIADD3.64 UR20, UR20, 0x100, URZ ;  /* 0x0000010014147897 */ /* 0x000fe4000fffe03f */
[----:B------:R-:W-:Y:S02]  /*3940*/  UIADD3 UR10, UR10, 0x20, URZ ;  /* 0x000000200a0a7890 */ /* 0x000fe4000fffe03f */
[----:B------:R-:W-:-:S04]  /*3950*/  UIADD3 UR5, UR5, 0x1, URZ ;  /* 0x0000000105057890 */ /* 0x000fc8000fffe03f */
[----:B-1----:R-:W-:Y:S01]  /*3960*/  ISETP.LE.AND P0, PT, R0, UR10, PT ;  /* 0x0000000a00007c0c */ /* 0x002fe2000bf03270 */
[----:B------:R-:W-:-:S04]  /*3970*/  UISETP.NE.U32.AND UP0, UPT, UR5, 0x2, UPT ;  /* 0x000000020500788c */ /* 0x000fc8000bf05070 */
[----:B------:R-:W-:Y:S02]  /*3980*/  USEL UR6, URZ, 0x1, UP0 ;  /* 0x000000013f067887 */ /* 0x000fe40008000000 */
[----:B------:R-:W-:Y:S02]  /*3990*/  USEL UR5, UR5, URZ, UP0 ;  /* 0x0000003f05057287 */ /* 0x000fe40008000000 */
[----:B------:R-:W-:Y:S01]  /*39a0*/  ULOP3.LUT UR4, UR4, UR6, URZ, 0x3c, !UPT ;  /* 0x0000000604047292 */ /* 0x000fe2000f8e3c3f */
[----:B--2---:R-:W-:-:S06]  /*39b0*/  WARPGROUP.ARRIVE ;  /* 0x00000000000079c5 */ /* 0x004fcc0000000000 */
[----:B------:R-:W-:Y:S03]  /*39c0*/  HGMMA.64x256x16.F32 R24, gdesc[UR16], R24, gsb0 ;  /* 0x03e00000101879f0 */ /* 0x000fe60008000818 */
[----:B------:R-:W-:Y:S02]  /*39d0*/  WARPGROUP.DEPBAR.LE gsb0, 0x0 ;  /* 0x00008000000079c5 */ /* 0x000fe40000010000 */
[----:B------:R-:W-:-:S15]  /*39e0*/  WARPGROUP.ARRIVE ;  /* 0x00000000000079c5 */ /* 0x000fde0000000000 */
[----:B------:R-:W-:-:S08]  /*39f0*/  NOP ;  /* 0x0000000000007918 */ /* 0x000fd00000000000 */
[----:B------:R-:W-:Y:S03]  /*3a00*/  HGMMA.64x256x16.F32 R24, gdesc[UR20], R24, gsb0 ;  /* 0x03e00000141879f0 */ /* 0x000fe60008000818 */
[----:B------:R-:W-:Y:S02]  /*3a10*/  WARPGROUP.DEPBAR.LE gsb0, 0x0 ;  /* 0x00008000000079c5 */ /* 0x000fe40000010000 */
[----:B---3--:R-:W-:Y:S05]  /*3a20*/  @!P0 BRA `(.L_x_49) ;  /* 0xfffffff000708947 */ /* 0x008fea000383ffff */
.L_x_47:
[----:B------:R5:W-:Y:S04]  /*3a30*/  STL [R1+0x20c], R148 ;  /* 0x00020c9401007387 */ /* 0x000be80000100800 */
[----:B------:R-:W2:Y:S01]  /*3a40*/  LDL.LU R8, [R1] ;  /* 0x0000000001087983 */ /* 0x000ea20000300800 */
[----:B---3--:R-:W-:Y:S06]  /*3a50*/  BAR.SYNC.DEFER_BLOCKING 0x0 ;  /* 0x0000000000007b1d */ /* 0x008fec0000010000 */
[----:B-----5:R-:W2:Y:S04]  /*3a60*/  LDL.LU R148, [R1+0x4] ;  /* 0x0000040001947983 */ /* 0x020ea80000300800 */
[----:B------:R3:W-:Y:S04]  /*3a70*/  STL [R1+0x208], R149 ;  /* 0x0002089501007387 */ /* 0x0007e80000100800 */
[----:B---3--:R-:W3:Y:S01]  /*3a80*/  LDL.LU R149, [R1+0xc] ;  /* 0x00000c0001957983 */ /* 0x008ee20000300800 */
[----:B------:R-:W5:Y:S03]  /*3a90*/  @!P2 SYNCS.CCTL.IV [UR24+0xc000] ;  /* 0x00c00000ff00a9b1 */ /* 0x000f660008000018 */
[----:B------:R-:W3:Y:S04]  /*3aa0*/  LDL.LU R9, [R1+0x8] ;  /* 0x0000080001097983 */ /* 0x000ee80000300800 */
[----:B------:R1:W-:Y:S01]  /*3ab0*/  STL [R1+0x204], R150 ;  /* 0x0002049601007387 */ /* 0x0003e20000100800 */
[----:B-----5:R-:W-:Y:S06]  /*3ac0*/  BAR.SYNC.DEFER_BLOCKING 0x0 ;  /* 0x0000000000007b1d */ /* 0x020fec0000010000 */
[----:B-1----:R-:W5:Y:S04]  /*3ad0*/  LDL.LU R150, [R1+0x14] ;  /* 0x0000140001967983 */ /* 0x002f680000300800 */
[----:B------:R-:W5:Y:S04]  /*3ae0*/  LDL.LU R10, [R1+0x10] ;  /* 0x00001000010a7983 */ /* 0x000f680000300800 */
[----:B------:R1:W-:Y:S01]  /*3af0*/  STL [R1+0x200], R151 ;  /* 0x0002009701007387 */ /* 0x0003e20000100800 */
[----:B------:R-:W5:Y:S03]  /*3b00*/  @!P2 SYNCS.CCTL.IV [UR24+0xc008] ;  /* 0x00c00800ff00a9b1 */ /* 0x000f660008000018 */
[----:B-1----:R-:W5:Y:S04]  /*3b10*/  LDL.LU R151, [R1+0x1c] ;  /* 0x00001c0001977983 */ /* 0x002f680000300800 */
[----:B------:R-:W5:Y:S04]  /*3b20*/  LDL.LU R11, [R1+0x18] ;  /* 0x00001800010b7983 */ /* 0x000f680000300800 */
[----:B------:R-:W5:Y:S04]  /*3b30*/  LDL.LU R3, [R1+0x24] ;  /* 0x0000240001037983 */ /* 0x000f680000300800 */
[----:B----4-:R-:W4:Y:S04]  /*3b40*/  LDL.LU R4, [R1+0x20] ;  /* 0x0000200001047983 */ /* 0x010f280000300800 */
[----:B------:R-:W4:Y:S04]  /*3b50*/  LDL.LU R2, [R1+0x2c] ;  /* 0x00002c0001027983 */ /* 0x000f280000300800 */
        /* <DEDUP_REMOVED lines=112> */
[----:B------:R-:W4:Y:S01]  /*4260*/  LDL.LU R193, [R1+0x1e8] ;  /* 0x0001e80001c17983 */ /* 0x000f220000300800 */
[----:B--2---:R-:W-:-:S03]  /*4270*/  F2FP.F16.F32.PACK_AB R8, R148, R8 ;  /* 0x000000089408723e */ /* 0x004fc600000000ff */
[----:B------:R-:W2:Y:S01]  /*4280*/  LDL.LU R198, [R1+0x1f4] ;  /* 0x0001f40001c67983 */ /* 0x000ea20000300800 */
[----:B---3--:R-:W-:-:S03]  /*4290*/  F2FP.F16.F32.PACK_AB R9, R149, R9 ;  /* 0x000000099509723e */ /* 0x008fc600000000ff */
[----:B------:R-:W2:Y:S01]  /*42a0*/  LDL.LU R194, [R1+0x1f0] ;  /* 0x0001f00001c27983 */ /* 0x000ea20000300800 */
[----:B-----5:R-:W-:-:S03]  /*42b0*/  F2FP.F16.F32.PACK_AB R10, R150, R10 ;  /* 0x0000000a960a723e */ /* 0x020fc600000000ff */
[----:B------:R-:W3:Y:S01]  /*42c0*/  LDL.LU R196, [R1+0x1fc] ;  /* 0x0001fc0001c47983 */ /* 0x000ee20000300800 */
[----:B------:R-:W-:-:S03]  /*42d0*/  F2FP.F16.F32.PACK_AB R11, R151, R11 ;  /* 0x0000000b970b723e */ /* 0x000fc600000000ff */
[----:B------:R-:W3:Y:S04]  /*42e0*/  LDL.LU R195, [R1+0x1f8] ;  /* 0x0001f80001c37983 */ /* 0x000ee80000300800 */
[----:B------:R-:W5:Y:S04]  /*42f0*/  LDL.LU R148, [R1+0x20c] ;  /* 0x00020c0001947983 */ /* 0x000f680000300800 */
[----:B------:R-:W5:Y:S04]  /*4300*/  LDL.LU R149, [R1+0x208] ;  /* 0x0002080001957983 */ /* 0x000f680000300800 */
[----:B------:R-:W5:Y:S04]  /*4310*/  LDL.LU R150, [R1+0x204] ;  /* 0x0002040001967983 */ /* 0x000f680000300800 */
[----:B------:R-:W5:Y:S01]  /*4320*/  LDL.LU R151, [R1+0x200] ;  /* 0x0002000001977983 */ /* 0x000f620000300800 */
[----:B----4-:R-:W-:Y:S01]  /*4330*/  F2FP.F16.F32.PACK_AB R4, R3, R4 ;  /* 0x000000040304723e */ /* 0x010fe200000000ff */
[----:B------:R-:W-:Y:S01]  /*4340*/  UMOV UR10, UR11 ;  /* 0x0000000b000a7c82 */ /* 0x000fe20008000000 */
[----:B------:R-:W-:Y:S01]  /*4350*/  F2FP.F16.F32.PACK_AB R23, R23, R0 ;  /* 0x000000001717723e */ /* 0x000fe200000000ff */
[----:B------:R-:W1:Y:S01]  /*4360*/  S2R R3, SR_TID.X ;  /* 0x0000000000037919 */ /* 0x000e620000002100 */
[----:B------:R-:W-:-:S02]  /*4370*/  F2FP.F16.F32.PACK_AB R152, R153, R152 ;  /* 0x000000989998723e */ /* 0x000fc400000000ff */
[----:B------:R-:W-:Y:S02]  /*4380*/  ELECT P0, URZ, PT ;  /* 0x00000000003f782f */ /* 0x000fe40003800000 */
[----:B------:R-:W-:Y:S02]  /*4390*/  F2FP.F16.F32.PACK_AB R5, R2, R5 ;  /* 0x000000050205723e */ /* 0x000fe400000000ff */
[----:B------:R-:W-:Y:S02]  /*43a0*/  F2FP.F16.F32.PACK_AB R20, R242, R20 ;  /* 0x00000014f214723e */ /* 0x000fe400000000ff */
[----:B------:R-:W-:Y:S02]  /*43b0*/  F2FP.F16.F32.PACK_AB R21, R241, R21 ;  /* 0x00000015f115723e */ /* 0x000fe400000000ff */
[----:B------:R-:W-:Y:S02]  /*43c0*/  F2FP.F16.F32.PACK_AB R22, R240, R22 ;  /* 0x00000016f016723e */ /* 0x000fe400000000ff */
[----:B------:R-:W-:-:S02]  /*43d0*/  F2FP.F16.F32.PACK_AB R24, R25, R24 ;  /* 0x000000181918723e */ /* 0x000fc400000000ff */
[----:B------:R-:W-:Y:S02]  /*43e0*/  F2FP.F16.F32.PACK_AB R25, R27, R26 ;  /* 0x0000001a1b19723e */ /* 0x000fe400000000ff */
        /* <DEDUP_REMOVED lines=8> */
[----:B------:R-:W-:Y:S01]  /*4470*/  F2FP.F16.F32.PACK_AB R120, R121, R120 ;  /* 0x000000787978723e */ /* 0x000fe200000000ff */
[----:B-1----:R-:W-:Y:S01]  /*4480*/  IMAD.SHL.U32 R0, R3, 0x80, RZ ;  /* 0x0000008003007824 */ /* 0x002fe200078e00ff */
[----:B------:R-:W-:Y:S01]  /*4490*/  F2FP.F16.F32.PACK_AB R164, R227, R164 ;  /* 0x000000a4e3a4723e */ /* 0x000fe200000000ff */
[----:B------:R-:W-:Y:S01]  /*44a0*/  IMAD.SHL.U32 R153, R3, 0x10, RZ ;  /* 0x0000001003997824 */ /* 0x000fe200078e00ff */
[----:B------:R-:W-:Y:S01]  /*44b0*/  F2FP.F16.F32.PACK_AB R90, R93, R92 ;  /* 0x0000005c5d5a723e */ /* 0x000fe200000000ff */
[----:B------:R-:W-:Y:S01]  /*44c0*/  IMAD.SHL.U32 R2, R3, 0x40, RZ ;  /* 0x0000004003027824 */ /* 0x000fe200078e00ff */
[----:B------:R-:W-:-:S02]  /*44d0*/  LOP3.LUT R0, R0, 0x780, RZ, 0xc0, !PT ;  /* 0x0000078000007812 */ /* 0x000fc400078ec0ff */
[----:B------:R-:W-:Y:S02]  /*44e0*/  F2FP.F16.F32.PACK_AB R91, R95, R94 ;  /* 0x0000005e5f5b723e */ /* 0x000fe400000000ff */
[----:B------:R-:W-:Y:S02]  /*44f0*/  LOP3.LUT R0, R0, 0x70, R153, 0xf8, !PT ;  /* 0x0000007000007812 */ /* 0x000fe400078ef899 */
        /* <DEDUP_REMOVED lines=98> */
[--C-:B------:R-:W-:Y:S02]  /*4b20*/  LOP3.LUT R197, R0, 0x10, R3.reuse, 0x78, !PT ;  /* 0x0000001000c57812 */ /* 0x100fe400078e7803 */
[----:B------:R-:W-:-:S02]  /*4b30*/  SHF.R.U32.HI R3, RZ, 0x5, R3 ;  /* 0x00000005ff037819 */ /* 0x000fc40000011603 */
[----:B------:R-:W-:Y:S02]  /*4b40*/  LOP3.LUT R0, R197, 0x1800, R2, 0xf8, !PT ;  /* 0x00001800c5007812 */ /* 0x000fe400078ef802 */
[----:B------:R-:W-:Y:S02]  /*4b50*/  R2UR UR5, R3 ;  /* 0x00000000030572ca */ /* 0x000fe400000e0000 */
[C---:B------:R-:W-:Y:S01]  /*4b60*/  LOP3.LUT R3, R0.reuse, 0x20, RZ, 0x3c, !PT ;  /* 0x0000002000037812 */ /* 0x040fe200078e3cff */
[----:B------:R-:W-:Y:S01]  /*4b70*/  VIADD R2, R0, UR24 ;  /* 0x0000001800027c36 */ /* 0x000fe20008000000 */
[----:B------:R-:W-:Y:S01]  /*4b80*/  BAR.SYNC.DEFER_BLOCKING 0x0 ;  /* 0x0000000000007b1d */ /* 0x000fe20000010000 */
[----:B------:R-:W-:Y:S02]  /*4b90*/  F2FP.F16.F32.PACK_AB R193, R199, R193 ;  /* 0x000000c1c7c1723e */ /* 0x000fe400000000ff */
[----:B------:R-:W-:Y:S01]  /*4ba0*/  VIADD R3, R3, UR24 ;  /* 0x0000001803037c36 */ /* 0x000fe20008000000 */
[----:B--2---:R-:W-:-:S05]  /*4bb0*/  F2FP.F16.F32.PACK_AB R194, R198, R194 ;  /* 0x000000c2c6c2723e */ /* 0x004fca00000000ff */
[----:B------:R-:W-:Y:S01]  /*4bc0*/  ULOP3.LUT UR5, UR5, 0x3, URZ, 0xc0, !UPT ;  /* 0x0000000305057892 */ /* 0x000fe2000f8ec03f */
[----:B---3--:R-:W-:-:S03]  /*4bd0*/  F2FP.F16.F32.PACK_AB R195, R196, R195 ;  /* 0x000000c3c4c3723e */ /* 0x008fc600000000ff */
[----:B------:R-:W-:Y:S02]  /*4be0*/  ULEA UR9, UR5, UR15, 0x6 ;  /* 0x0000000f05097291 */ /* 0x000fe4000f8e303f */
[----:B------:R-:W-:Y:S01]  /*4bf0*/  ULEA UR8, UR5, UR24, 0xe ;  /* 0x0000001805087291 */ /* 0x000fe2000f8e703f */
[----:B-----5:R-:W-:Y:S01]  /*4c00*/  F2FP.F16.F32.PACK_AB R146, R149, R148 ;  /* 0x000000949592723e */ /* 0x020fe200000000ff */
[----:B------:R1:W-:Y:S04]  /*4c10*/  STSM.16.M88.4 [R2], R8 ;  /* 0x0000000802007844 */ /* 0x0003e80000000200 */
[----:B------:R-:W-:Y:S01]  /*4c20*/  STSM.16.M88.4 [R2+0x4000], R20 ;  /* 0x0040001402007844 */ /* 0x000fe20000000200 */
[----:B------:R-:W-:-:S03]  /*4c30*/  F2FP.F16.F32.PACK_AB R147, R151, R150 ;  /* 0x000000969793723e */ /* 0x000fc600000000ff */
[----:B------:R-:W-:Y:S04]  /*4c40*/  STSM.16.M88.4 [R2+0x8000], R164 ;  /* 0x008000a402007844 */ /* 0x000fe80000000200 */
[----:B------:R-:W-:Y:S04]  /*4c50*/  STSM.16.M88.4 [R2+0xc000], R180 ;  /* 0x00c000b402007844 */ /* 0x000fe80000000200 */
[----:B------:R-:W-:Y:S01]  /*4c60*/  STSM.16.M88.4 [R2+0x2000], R24 ;  /* 0x0020001802007844 */ /* 0x000fe20000000200 */
[C---:B-1----:R-:W-:Y:S02]  /*4c70*/  LOP3.LUT R8, R0.reuse, 0x40, RZ, 0x3c, !PT ;  /* 0x0000004000087812 */ /* 0x042fe400078e3cff */
[----:B------:R-:W-:Y:S01]  /*4c80*/  LOP3.LUT R0, R0, 0x60, RZ, 0x3c, !PT ;  /* 0x0000006000007812 */ /* 0x000fe200078e3cff */
[----:B------:R-:W-:Y:S02]  /*4c90*/  STSM.16.M88.4 [R2+0x6000], R56 ;  /* 0x0060003802007844 */ /* 0x000fe40000000200 */
[----:B------:R-:W-:-:S02]  /*4ca0*/  VIADD R8, R8, UR24 ;  /* 0x0000001808087c36 */ /* 0x000fc40008000000 */
[----:B------:R-:W-:Y:S01]  /*4cb0*/  STSM.16.M88.4 [R2+0xa000], R88 ;  /* 0x00a0005802007844 */ /* 0x000fe20000000200 */
[----:B------:R-:W-:-:S03]  /*4cc0*/  VIADD R0, R0, UR24 ;  /* 0x0000001800007c36 */ /* 0x000fc60008000000 */
[----:B------:R-:W-:Y:S04]  /*4cd0*/  STSM.16.M88.4 [R2+0xe000], R120 ;  /* 0x00e0007802007844 */ /* 0x000fe80000000200 */
[----:B------:R-:W-:Y:S04]  /*4ce0*/  STSM.16.M88.4 [R3], R4 ;  /* 0x0000000403007844 */ /* 0x000fe80000000200 */
[----:B------:R-:W-:Y:S04]  /*4cf0*/  STSM.16.M88.4 [R3+0x4000], R152 ;  /* 0x0040009803007844 */ /* 0x000fe80000000200 */
[----:B------:R-:W-:Y:S04]  /*4d00*/  STSM.16.M88.4 [R3+0x8000], R168 ;  /* 0x008000a803007844 */ /* 0x000fe80000000200 */
[----:B------:R-:W-:Y:S04]  /*4d10*/  STSM.16.M88.4 [R3+0xc000], R184 ;  /* 0x00c000b803007844 */ /* 0x000fe80000000200 */
[----:B------:R-:W-:Y:S04]  /*4d20*/  STSM.16.M88.4 [R3+0x2000], R32 ;  /* 0x0020002003007844 */ /* 0x000fe80000000200 */
[----:B------:R-:W-:Y:S04]  /*4d30*/  STSM.16.M88.4 [R3+0x6000], R64 ;  /* 0x0060004003007844 */ /* 0x000fe80000000200 */
[----:B------:R-:W-:Y:S04]  /*4d40*/  STSM.16.M88.4 [R3+0xa000], R96 ;  /* 0x00a0006003007844 */ /* 0x000fe80000000200 */
        /* <DEDUP_REMOVED lines=16> */
[----:B------:R-:W-:Y:S01]  /*4e50*/  STSM.16.M88.4 [R0+0xe000], R144 ;  /* 0x00e0009000007844 */ /* 0x000fe20000000200 */
[----:B------:R1:W-:Y:S06]  /*4e60*/  MEMBAR.ALL.CTA ;  /* 0x0000000000007992 */ /* 0x0003ec0000008000 */
[----:B-1----:R-:W1:Y:S02]  /*4e70*/  FENCE.VIEW.ASYNC.S ;  /* 0x00000000000073c6 */ /* 0x002e640000000000 */
[----:B-1----:R-:W-:Y:S06]  /*4e80*/  BAR.SYNC.DEFER_BLOCKING 0x0 ;  /* 0x0000000000007b1d */ /* 0x002fec0000010000 */
[----:B------:R1:W-:Y:S01]  /*4e90*/  UTMASTG.2D [UR8], [UR30] ;  /* 0x000000081e0073b5 */ /* 0x0003e20008008000 */
[----:B------:R0:W-:Y:S01]  /*4ea0*/  UTMACMDFLUSH ;  /* 0x00000000000079b7 */ /* 0x0001e20000000000 */
[----:B------:R-:W-:-:S04]  /*4eb0*/  DEPBAR.LE SB0, 0x0 ;  /* 0x000080000000791a */ /* 0x000fc80000000000 */
[----:B------:R-:W-:Y:S06]  /*4ec0*/  BAR.SYNC.DEFER_BLOCKING 0x0 ;  /* 0x0000000000007b1d */ /* 0x000fec0000010000 */
[----:B-1----:R-:W-:Y:S05]  /*4ed0*/  EXIT ;  /* 0x000000000000794d */ /* 0x002fea0003800000 */
.L_x_48:
[----:B------:R-:W1:Y:S02]  /*4ee0*/  SYNCS.PHASECHK.TRANS64.TRYWAIT P0, [UR18+0xc000], R0 ;  /* 0x00c00000ff0075a7 */ /* 0x000e640008000152 */
[----:B-1----:R-:W-:Y:S05]  /*4ef0*/  @!P0 BRA `(.L_x_48) ;  /* 0xfffffffc00f88947 */ /* 0x002fea000383ffff */
[----:B------:R-:W-:Y:S05]  /*4f00*/  BRA `(.L_x_50) ;  /* 0xffffffdc00bc7947 */ /* 0x000fea000383ffff */
.L_x_51:
[----:B------:R-:W-:-:S00]  /*4f10*/  BRA `(.L_x_51) ;  /* 0xfffffffc00fc7947 */ /* 0x000fc0000383ffff */
[----:B------:R-:W-:-:S00]  /*4f20*/  NOP ;  /* 0x0000000000007918 */ /* 0x000fc00000000000 */
        /* <DEDUP_REMOVED lines=13> */
.L_x_52:


//--------------------- .nv.shared.gluon_wgmma    --------------------------
	.section	.nv.shared.gluon_wgmma,"aw",@nobits
	.sectionflags	@""
	.align	16
	.zero		1024


//--------------------- .nv.shared.reserved.0     --------------------------
	.section	.nv.shared.reserved.0,"aw",@nobits
	.weak		__nv_reservedSMEM_offset_0_alias
	.size		__nv_reservedSMEM_offset_0_alias, 0, 0
	.other		__nv_reservedSMEM_offset_0_alias,@"STO_CUDA_RESERVED_SHARED STV_DEFAULT"
__nv_reservedSMEM_offset_0_alias:
	.zero		0


//--------------------- .nv.constant0.gluon_wgmma --------------------------
	.section	.nv.constant0.gluon_wgmma,"a",@progbits
	.sectionflags	@""
	.align	4
.nv.constant0.gluon_wgmma:
	.zero		608


//--------------------- SYMBOLS --------------------------

	.type		.nv.reservedSmem.offset0,@object
	.size		.nv.reservedSmem.offset0,0x4
